	.target	sm_80

	.elftype	@"ET_EXEC"


//--------------------- .note.nv.tkinfo           --------------------------
	.section	.note.nv.tkinfo,"",@"SHT_NOTE"
	.sectionflags	@"SHF_NOTE_NV_TKINFO"
	.tkinfo
        /*0018*/ 	.word	0x00000002
        /*0030*/ 	.string	""
        /*0030*/ 	.string	"ptxas"
        /*0030*/ 	.string	"Cuda compilation tools, release 13.0, V13.0.88"
        /*0030*/ 	.string	"Build cuda_13.0.r13.0/compiler.36424714_0"
        /*0030*/ 	.string	"-v  -suppress-debug-info  -lineinfo  -arch sm_80 "



//--------------------- .note.nv.cuinfo           --------------------------
	.section	.note.nv.cuinfo,"",@"SHT_NOTE"
	.sectionflags	@"SHF_NOTE_NV_CUINFO"
        /*0018*/ 	.short	0x0002
        /*001a*/ 	.short	0x0050
        /*001c*/ 	.short	0x0082
	.zero		2


//--------------------- .nv.info                  --------------------------
	.section	.nv.info,"",@"SHT_CUDA_INFO"
	.align	4


	//----- nvinfo : EIATTR_REGCOUNT
	.align		4
        /*0000*/ 	.byte	0x04, 0x2f
        /*0002*/ 	.short	(.L_1 - .L_0)
	.align		4
.L_0:
        /*0004*/ 	.word	index@(matmul_kernel)
        /*0008*/ 	.word	0x00000068


	//----- nvinfo : EIATTR_FRAME_SIZE
	.align		4
.L_1:
        /*000c*/ 	.byte	0x04, 0x11
        /*000e*/ 	.short	(.L_3 - .L_2)
	.align		4
.L_2:
        /*0010*/ 	.word	index@(matmul_kernel)
        /*0014*/ 	.word	0x00000000


	//----- nvinfo : EIATTR_MIN_STACK_SIZE
	.align		4
.L_3:
        /*0018*/ 	.byte	0x04, 0x12
        /*001a*/ 	.short	(.L_5 - .L_4)
	.align		4
.L_4:
        /*001c*/ 	.word	index@(matmul_kernel)
        /*0020*/ 	.word	0x00000000
.L_5:


//--------------------- .nv.info.matmul_kernel    --------------------------
	.section	.nv.info.matmul_kernel,"",@"SHT_CUDA_INFO"
	.sectionflags	@""
	.align	4


	//----- nvinfo : EIATTR_CUDA_API_VERSION
	.align		4
        /*0000*/ 	.byte	0x04, 0x37
        /*0002*/ 	.short	(.L_7 - .L_6)
.L_6:
        /*0004*/ 	.word	0x00000082


	//----- nvinfo : EIATTR_SW2861232_WAR
	.align		4
.L_7:
        /*0008*/ 	.byte	0x01, 0x35
	.zero		2


	//----- nvinfo : EIATTR_PARAM_CBANK
	.align		4
        /*000c*/ 	.byte	0x04, 0x0a
        /*000e*/ 	.short	(.L_9 - .L_8)
	.align		4
.L_8:
        /*0010*/ 	.word	index@(.nv.constant0.matmul_kernel)
        /*0014*/ 	.short	0x0160
        /*0016*/ 	.short	0x0050


	//----- nvinfo : EIATTR_CBANK_PARAM_SIZE
	.align		4
.L_9:
        /*0018*/ 	.byte	0x03, 0x19
        /*001a*/ 	.short	0x0050


	//----- nvinfo : EIATTR_KPARAM_INFO
	.align		4
        /*001c*/ 	.byte	0x04, 0x17
        /*001e*/ 	.short	(.L_11 - .L_10)
.L_10:
        /*0020*/ 	.word	0x00000000
        /*0024*/ 	.short	0x000d
        /*0026*/ 	.short	0x0048
        /*0028*/ 	.byte	0x00, 0xf4, 0x21, 0x00


	//----- nvinfo : EIATTR_KPARAM_INFO
	.align		4
.L_11:
        /*002c*/ 	.byte	0x04, 0x17
        /*002e*/ 	.short	(.L_13 - .L_12)
.L_12:
        /*0030*/ 	.word	0x00000000
        /*0034*/ 	.short	0x000c
        /*0036*/ 	.short	0x0040
        /*0038*/ 	.byte	0x00, 0xf4, 0x21, 0x00


	//----- nvinfo : EIATTR_KPARAM_INFO
	.align		4
.L_13:
        /*003c*/ 	.byte	0x04, 0x17
        /*003e*/ 	.short	(.L_15 - .L_14)
.L_14:
        /*0040*/ 	.word	0x00000000
        /*0044*/ 	.short	0x000b
        /*0046*/ 	.short	0x0038
        /*0048*/ 	.byte	0x00, 0xf0, 0x11, 0x00


	//----- nvinfo : EIATTR_KPARAM_INFO
	.align		4
.L_15:
        /*004c*/ 	.byte	0x04, 0x17
        /*004e*/ 	.short	(.L_17 - .L_16)
.L_16:
        /*0050*/ 	.word	0x00000000
        /*0054*/ 	.short	0x000a
        /*0056*/ 	.short	0x0034
        /*0058*/ 	.byte	0x00, 0xf0, 0x11, 0x00


	//----- nvinfo : EIATTR_KPARAM_INFO
	.align		4
.L_17:
        /*005c*/ 	.byte	0x04, 0x17
        /*005e*/ 	.short	(.L_19 - .L_18)
.L_18:
        /*0060*/ 	.word	0x00000000
        /*0064*/ 	.short	0x0009
        /*0066*/ 	.short	0x0030
        /*0068*/ 	.byte	0x00, 0xf0, 0x11, 0x00


	//----- nvinfo : EIATTR_KPARAM_INFO
	.align		4
.L_19:
        /*006c*/ 	.byte	0x04, 0x17
        /*006e*/ 	.short	(.L_21 - .L_20)
.L_20:
        /*0070*/ 	.word	0x00000000
        /*0074*/ 	.short	0x0008
        /*0076*/ 	.short	0x002c
        /*0078*/ 	.byte	0x00, 0xf0, 0x11, 0x00


	//----- nvinfo : EIATTR_KPARAM_INFO
	.align		4
.L_21:
        /*007c*/ 	.byte	0x04, 0x17
        /*007e*/ 	.short	(.L_23 - .L_22)
.L_22:
        /*0080*/ 	.word	0x00000000
        /*0084*/ 	.short	0x0007
        /*0086*/ 	.short	0x0028
        /*0088*/ 	.byte	0x00, 0xf0, 0x11, 0x00


	//----- nvinfo : EIATTR_KPARAM_INFO
	.align		4
.L_23:
        /*008c*/ 	.byte	0x04, 0x17
        /*008e*/ 	.short	(.L_25 - .L_24)
.L_24:
        /*0090*/ 	.word	0x00000000
        /*0094*/ 	.short	0x0006
        /*0096*/ 	.short	0x0024
        /*0098*/ 	.byte	0x00, 0xf0, 0x11, 0x00


	//----- nvinfo : EIATTR_KPARAM_INFO
	.align		4
.L_25:
        /*009c*/ 	.byte	0x04, 0x17
        /*009e*/ 	.short	(.L_27 - .L_26)
.L_26:
        /*00a0*/ 	.word	0x00000000
        /*00a4*/ 	.short	0x0005
        /*00a6*/ 	.short	0x0020
        /*00a8*/ 	.byte	0x00, 0xf0, 0x11, 0x00


	//----- nvinfo : EIATTR_KPARAM_INFO
	.align		4
.L_27:
        /*00ac*/ 	.byte	0x04, 0x17
        /*00ae*/ 	.short	(.L_29 - .L_28)
.L_28:
        /*00b0*/ 	.word	0x00000000
        /*00b4*/ 	.short	0x0004
        /*00b6*/ 	.short	0x001c
        /*00b8*/ 	.byte	0x00, 0xf0, 0x11, 0x00


	//----- nvinfo : EIATTR_KPARAM_INFO
	.align		4
.L_29:
        /*00bc*/ 	.byte	0x04, 0x17
        /*00be*/ 	.short	(.L_31 - .L_30)
.L_30:
        /*00c0*/ 	.word	0x00000000
        /*00c4*/ 	.short	0x0003
        /*00c6*/ 	.short	0x0018
        /*00c8*/ 	.byte	0x00, 0xf0, 0x11, 0x00


	//----- nvinfo : EIATTR_KPARAM_INFO
	.align		4
.L_31:
        /*00cc*/ 	.byte	0x04, 0x17
        /*00ce*/ 	.short	(.L_33 - .L_32)
.L_32:
        /*00d0*/ 	.word	0x00000000
        /*00d4*/ 	.short	0x0002
        /*00d6*/ 	.short	0x0010
        /*00d8*/ 	.byte	0x00, 0xf4, 0x21, 0x00


	//----- nvinfo : EIATTR_KPARAM_INFO
	.align		4
.L_33:
        /*00dc*/ 	.byte	0x04, 0x17
        /*00de*/ 	.short	(.L_35 - .L_34)
.L_34:
        /*00e0*/ 	.word	0x00000000
        /*00e4*/ 	.short	0x0001
        /*00e6*/ 	.short	0x0008
        /*00e8*/ 	.byte	0x00, 0xf4, 0x21, 0x00


	//----- nvinfo : EIATTR_KPARAM_INFO
	.align		4
.L_35:
        /*00ec*/ 	.byte	0x04, 0x17
        /*00ee*/ 	.short	(.L_37 - .L_36)
.L_36:
        /*00f0*/ 	.word	0x00000000
        /*00f4*/ 	.short	0x0000
        /*00f6*/ 	.short	0x0000
        /*00f8*/ 	.byte	0x00, 0xf4, 0x21, 0x00


	//----- nvinfo : EIATTR_MAXREG_COUNT
	.align		4
.L_37:
        /*00fc*/ 	.byte	0x03, 0x1b
        /*00fe*/ 	.short	0x00ff


	//----- nvinfo : EIATTR_NUM_BARRIERS
	.align		4
        /*0100*/ 	.byte	0x02, 0x4c
        /*0102*/ 	.byte	0x01
	.zero		1


	//----- nvinfo : EIATTR_MERCURY_ISA_VERSION
	.align		4
        /*0104*/ 	.byte	0x03, 0x5f
        /*0106*/ 	.short	0x0000


	//----- nvinfo : EIATTR_EXIT_INSTR_OFFSETS
	.align		4
        /*0108*/ 	.byte	0x04, 0x1c
        /*010a*/ 	.short	(.L_39 - .L_38)


	//   ....[0]....
.L_38:
        /*010c*/ 	.word	0x00002850


	//   ....[1]....
        /*0110*/ 	.word	0x00002880


	//----- nvinfo : EIATTR_REQNTID
	.align		4
.L_39:
        /*0114*/ 	.byte	0x04, 0x10
        /*0116*/ 	.short	(.L_41 - .L_40)
.L_40:
        /*0118*/ 	.word	0x00000100
        /*011c*/ 	.word	0x00000001
        /*0120*/ 	.word	0x00000001
.L_41:


//--------------------- .nv.callgraph             --------------------------
	.section	.nv.callgraph,"",@"SHT_CUDA_CALLGRAPH"
	.align	4
	.sectionentsize	8
	.align		4
        /*0000*/ 	.word	0x00000000
	.align		4
        /*0004*/ 	.word	0xffffffff
	.align		4
        /*0008*/ 	.word	0x00000000
	.align		4
        /*000c*/ 	.word	0xfffffffe
	.align		4
        /*0010*/ 	.word	0x00000000
	.align		4
        /*0014*/ 	.word	0xfffffffd
	.align		4
        /*0018*/ 	.word	0x00000000
	.align		4
        /*001c*/ 	.word	0xfffffffc


//--------------------- .nv.rel.action            --------------------------
	.section	.nv.rel.action,"",@"SHT_CUDA_RELOCINFO"
	.align	8
	.sectionentsize	8
        /*0000*/ 	.byte	0x73, 0x00, 0x00, 0x00, 0x00, 0x00, 0x00, 0x00, 0x00, 0x00, 0x00, 0x11, 0x25, 0x00, 0x05, 0x36


//--------------------- .nv.constant0.matmul_kernel --------------------------
	.section	.nv.constant0.matmul_kernel,"a",@progbits
	.sectionflags	@""
	.align	4
.nv.constant0.matmul_kernel:
	.zero		432


//--------------------- .text.matmul_kernel       --------------------------
	.section	.text.matmul_kernel,"ax",@progbits
	.sectioninfo	@"SHI_REGISTERS=104"
	.align	128
        .global         matmul_kernel
        .type           matmul_kernel,@function
        .size           matmul_kernel,(.L_x_3 - matmul_kernel)
        .other          matmul_kernel,@"STO_CUDA_ENTRY STV_DEFAULT"
matmul_kernel:
.text.matmul_kernel:
[----:B------:R-:W-:Y:S02]  /*0000*/  IMAD.MOV.U32 R1, RZ, RZ, c[0x0][0x28] ;  /* 0x00000a00ff017624 */ /* 0x000fe400078e00ff */
[----:B------:R-:W-:Y:S01]  /*0010*/  IMAD.MOV.U32 R0, RZ, RZ, 0x1f ;  /* 0x0000001fff007424 */ /* 0x000fe200078e00ff */
[----:B------:R-:W0:Y:S01]  /*0020*/  S2R R5, SR_CTAID.X ;  /* 0x0000000000057919 */ /* 0x000e220000002500 */
[----:B------:R-:W-:Y:S01]  /*0030*/  IMAD.MOV.U32 R64, RZ, RZ, c[0x0][0x180] ;  /* 0x00006000ff407624 */ /* 0x000fe200078e00ff */
[----:B------:R-:W-:Y:S02]  /*0040*/  ULDC.64 UR6, c[0x0][0x118] ;  /* 0x0000460000067ab9 */ /* 0x000fe40000000a00 */
[----:B------:R-:W-:Y:S02]  /*0050*/  IADD3 R0, R0, c[0x0][0x17c], RZ ;  /* 0x00005f0000007a10 */ /* 0x000fe40007ffe0ff */
[----:B------:R-:W-:Y:S02]  /*0060*/  IADD3 R64, R64, 0x7f, RZ ;  /* 0x0000007f40407810 */ /* 0x000fe40007ffe0ff */
[----:B------:R-:W-:-:S04]  /*0070*/  SHF.R.S32.HI R3, RZ, 0x1f, R0 ;  /* 0x0000001fff037819 */ /* 0x000fc80000011400 */
[----:B------:R-:W-:-:S04]  /*0080*/  LEA.HI R3, R3, R0, RZ, 0x5 ;  /* 0x0000000003037211 */ /* 0x000fc800078f28ff */
[----:B------:R-:W-:-:S05]  /*0090*/  SHF.R.S32.HI R3, RZ, 0x5, R3 ;  /* 0x00000005ff037819 */ /* 0x000fca0000011403 */
[----:B------:R-:W-:Y:S01]  /*00a0*/  IMAD.SHL.U32 R4, R3, 0x8, RZ ;  /* 0x0000000803047824 */ /* 0x000fe200078e00ff */
[----:B0-----:R-:W-:-:S04]  /*00b0*/  IABS R8, R5 ;  /* 0x0000000500087213 */ /* 0x001fc80000000000 */
[-C--:B------:R-:W-:Y:S02]  /*00c0*/  IABS R7, R4.reuse ;  /* 0x0000000400077213 */ /* 0x080fe40000000000 */
[----:B------:R-:W-:Y:S02]  /*00d0*/  IABS R10, R4 ;  /* 0x00000004000a7213 */ /* 0x000fe40000000000 */
[----:B------:R-:W0:Y:S08]  /*00e0*/  I2F.RP R0, R7 ;  /* 0x0000000700007306 */ /* 0x000e300000209400 */
[----:B0-----:R-:W0:Y:S02]  /*00f0*/  MUFU.RCP R0, R0 ;  /* 0x0000000000007308 */ /* 0x001e240000001000 */
[----:B0-----:R-:W-:Y:S01]  /*0100*/  IADD3 R2, R0, 0xffffffe, RZ ;  /* 0x0ffffffe00027810 */ /* 0x001fe20007ffe0ff */
[----:B------:R-:W-:-:S05]  /*0110*/  IMAD.MOV R0, RZ, RZ, -R10 ;  /* 0x000000ffff007224 */ /* 0x000fca00078e0a0a */
[----:B------:R0:W1:Y:S02]  /*0120*/  F2I.FTZ.U32.TRUNC.NTZ R3, R2 ;  /* 0x0000000200037305 */ /* 0x000064000021f000 */
[----:B0-----:R-:W-:Y:S02]  /*0130*/  IMAD.MOV.U32 R2, RZ, RZ, RZ ;  /* 0x000000ffff027224 */ /* 0x001fe400078e00ff */
[----:B-1----:R-:W-:-:S04]  /*0140*/  IMAD.MOV R6, RZ, RZ, -R3 ;  /* 0x000000ffff067224 */ /* 0x002fc800078e0a03 */
[----:B------:R-:W-:Y:S02]  /*0150*/  IMAD R9, R6, R7, RZ ;  /* 0x0000000706097224 */ /* 0x000fe400078e02ff */
[----:B------:R-:W-:Y:S02]  /*0160*/  IMAD.MOV.U32 R6, RZ, RZ, R8 ;  /* 0x000000ffff067224 */ /* 0x000fe400078e0008 */
[----:B------:R-:W-:-:S06]  /*0170*/  IMAD.HI.U32 R3, R3, R9, R2 ;  /* 0x0000000903037227 */ /* 0x000fcc00078e0002 */
[----:B------:R-:W-:-:S04]  /*0180*/  IMAD.HI.U32 R3, R3, R6, RZ ;  /* 0x0000000603037227 */ /* 0x000fc800078e00ff */
[----:B------:R-:W-:-:S05]  /*0190*/  IMAD R0, R3, R0, R6 ;  /* 0x0000000003007224 */ /* 0x000fca00078e0206 */
[----:B------:R-:W-:-:S13]  /*01a0*/  ISETP.GT.U32.AND P1, PT, R7, R0, PT ;  /* 0x000000000700720c */ /* 0x000fda0003f24070 */
[----:B------:R-:W-:Y:S01]  /*01b0*/  @!P1 IMAD.IADD R0, R0, 0x1, -R7 ;  /* 0x0000000100009824 */ /* 0x000fe200078e0a07 */
[----:B------:R-:W-:Y:S02]  /*01c0*/  @!P1 IADD3 R3, R3, 0x1, RZ ;  /* 0x0000000103039810 */ /* 0x000fe40007ffe0ff */
[----:B------:R-:W-:Y:S02]  /*01d0*/  ISETP.NE.AND P1, PT, R4, RZ, PT ;  /* 0x000000ff0400720c */ /* 0x000fe40003f25270 */
[----:B------:R-:W-:Y:S02]  /*01e0*/  ISETP.GE.U32.AND P0, PT, R0, R7, PT ;  /* 0x000000070000720c */ /* 0x000fe40003f06070 */
[----:B------:R-:W-:-:S04]  /*01f0*/  LOP3.LUT R0, R5, R4, RZ, 0x3c, !PT ;  /* 0x0000000405007212 */ /* 0x000fc800078e3cff */
[----:B------:R-:W-:Y:S01]  /*0200*/  ISETP.GE.AND P2, PT, R0, RZ, PT ;  /* 0x000000ff0000720c */ /* 0x000fe20003f46270 */
[----:B------:R-:W-:-:S05]  /*0210*/  IMAD.MOV.U32 R0, RZ, RZ, c[0x0][0x178] ;  /* 0x00005e00ff007624 */ /* 0x000fca00078e00ff */
[----:B------:R-:W-:Y:S02]  /*0220*/  IADD3 R0, R0, 0xf, RZ ;  /* 0x0000000f00007810 */ /* 0x000fe40007ffe0ff */
[----:B------:R-:W-:-:S05]  /*0230*/  @P0 IADD3 R3, R3, 0x1, RZ ;  /* 0x0000000103030810 */ /* 0x000fca0007ffe0ff */
[----:B------:R-:W-:Y:S01]  /*0240*/  IMAD.MOV.U32 R2, RZ, RZ, R3 ;  /* 0x000000ffff027224 */ /* 0x000fe200078e0003 */
[----:B------:R-:W-:-:S03]  /*0250*/  SHF.R.S32.HI R3, RZ, 0x1f, R0 ;  /* 0x0000001fff037819 */ /* 0x000fc60000011400 */
[----:B------:R-:W-:Y:S01]  /*0260*/  @!P2 IMAD.MOV R2, RZ, RZ, -R2 ;  /* 0x000000ffff02a224 */ /* 0x000fe200078e0a02 */
[----:B------:R-:W-:Y:S02]  /*0270*/  @!P1 LOP3.LUT R2, RZ, R4, RZ, 0x33, !PT ;  /* 0x00000004ff029212 */ /* 0x000fe400078e33ff */
[----:B------:R-:W-:-:S03]  /*0280*/  LEA.HI R3, R3, R0, RZ, 0x4 ;  /* 0x0000000003037211 */ /* 0x000fc600078f20ff */
[----:B------:R-:W-:Y:S02]  /*0290*/  IMAD.SHL.U32 R6, R2, 0x8, RZ ;  /* 0x0000000802067824 */ /* 0x000fe400078e00ff */
[----:B------:R-:W-:-:S03]  /*02a0*/  IMAD.MOV R2, RZ, RZ, -R2 ;  /* 0x000000ffff027224 */ /* 0x000fc600078e0a02 */
[----:B------:R-:W-:Y:S01]  /*02b0*/  LEA.HI.SX32 R3, R3, -R6, 0x1c ;  /* 0x8000000603037211 */ /* 0x000fe200078fe2ff */
[----:B------:R-:W-:-:S03]  /*02c0*/  IMAD R4, R4, R2, R5 ;  /* 0x0000000204047224 */ /* 0x000fc600078e0205 */
[----:B------:R-:W-:Y:S02]  /*02d0*/  IMNMX R11, R3, 0x8, PT ;  /* 0x00000008030b7817 */ /* 0x000fe40003800200 */
[----:B------:R-:W-:Y:S02]  /*02e0*/  IABS R9, R4 ;  /* 0x0000000400097213 */ /* 0x000fe40000000000 */
[----:B------:R-:W-:-:S04]  /*02f0*/  IABS R7, R11 ;  /* 0x0000000b00077213 */ /* 0x000fc80000000000 */
[----:B------:R-:W0:Y:S08]  /*0300*/  I2F.RP R0, R7 ;  /* 0x0000000700007306 */ /* 0x000e300000209400 */
[----:B0-----:R-:W0:Y:S02]  /*0310*/  MUFU.RCP R0, R0 ;  /* 0x0000000000007308 */ /* 0x001e240000001000 */
[----:B0-----:R-:W-:-:S06]  /*0320*/  IADD3 R3, R0, 0xffffffe, RZ ;  /* 0x0ffffffe00037810 */ /* 0x001fcc0007ffe0ff */
[----:B------:R-:W0:Y:S02]  /*0330*/  F2I.FTZ.U32.TRUNC.NTZ R3, R3 ;  /* 0x0000000300037305 */ /* 0x000e24000021f000 */
[----:B0-----:R-:W-:-:S04]  /*0340*/  IMAD.MOV R8, RZ, RZ, -R3 ;  /* 0x000000ffff087224 */ /* 0x001fc800078e0a03 */
[----:B------:R-:W-:Y:S01]  /*0350*/  IMAD.MOV.U32 R2, RZ, RZ, R8 ;  /* 0x000000ffff027224 */ /* 0x000fe200078e0008 */
[----:B------:R-:W-:-:S03]  /*0360*/  IABS R8, R11 ;  /* 0x0000000b00087213 */ /* 0x000fc60000000000 */
[----:B------:R-:W-:Y:S02]  /*0370*/  IMAD R5, R2, R7, RZ ;  /* 0x0000000702057224 */ /* 0x000fe400078e02ff */
[----:B------:R-:W-:Y:S02]  /*0380*/  IMAD.MOV.U32 R2, RZ, RZ, RZ ;  /* 0x000000ffff027224 */ /* 0x000fe400078e00ff */
[----:B------:R-:W-:Y:S02]  /*0390*/  IMAD.MOV R0, RZ, RZ, -R8 ;  /* 0x000000ffff007224 */ /* 0x000fe400078e0a08 */
        /* <DEDUP_REMOVED lines=9> */
[----:B------:R-:W-:Y:S02]  /*0430*/  ISETP.GE.AND P2, PT, R0, RZ, PT ;  /* 0x000000ff0000720c */ /* 0x000fe40003f46270 */
[----:B------:R-:W0:Y:S05]  /*0440*/  S2R R0, SR_TID.X ;  /* 0x0000000000007919 */ /* 0x000e2a0000002100 */
[----:B------:R-:W-:Y:S02]  /*0450*/  @P0 IADD3 R2, R2, 0x1, RZ ;  /* 0x0000000102020810 */ /* 0x000fe40007ffe0ff */
[----:B------:R-:W-:-:S03]  /*0460*/  ISETP.GT.AND P0, PT, R64, 0x7f, PT ;  /* 0x0000007f4000780c */ /* 0x000fc60003f04270 */
[----:B------:R-:W-:-:S04]  /*0470*/  IMAD.MOV.U32 R7, RZ, RZ, R2 ;  /* 0x000000ffff077224 */ /* 0x000fc800078e0002 */
[----:B------:R-:W-:Y:S01]  /*0480*/  @!P2 IMAD.MOV R7, RZ, RZ, -R7 ;  /* 0x000000ffff07a224 */ /* 0x000fe200078e0a07 */
[----:B------:R-:W-:-:S05]  /*0490*/  @!P1 LOP3.LUT R7, RZ, R11, RZ, 0x33, !PT ;  /* 0x0000000bff079212 */ /* 0x000fca00078e33ff */
[----:B------:R-:W-:Y:S01]  /*04a0*/  IMAD.MOV R2, RZ, RZ, -R7 ;  /* 0x000000ffff027224 */ /* 0x000fe200078e0a07 */
[----:B------:R-:W-:Y:S01]  /*04b0*/  @!P0 PRMT R48, RZ, 0x7610, R48 ;  /* 0x00007610ff308816 */ /* 0x000fe20000000030 */
[----:B------:R-:W-:Y:S01]  /*04c0*/  IMAD.SHL.U32 R7, R7, 0x20, RZ ;  /* 0x0000002007077824 */ /* 0x000fe200078e00ff */
[----:B------:R-:W-:Y:S01]  /*04d0*/  @!P0 PRMT R50, RZ, 0x7610, R50 ;  /* 0x00007610ff328816 */ /* 0x000fe20000000032 */
[----:B------:R-:W-:Y:S01]  /*04e0*/  IMAD R2, R11, R2, R4 ;  /* 0x000000020b027224 */ /* 0x000fe200078e0204 */
[----:B0-----:R-:W-:Y:S02]  /*04f0*/  SHF.R.U32.HI R3, RZ, 0x4, R0 ;  /* 0x00000004ff037819 */ /* 0x001fe40000011600 */
[----:B------:R-:W-:Y:S01]  /*0500*/  LOP3.LUT R5, R0, 0xf, RZ, 0xc0, !PT ;  /* 0x0000000f00057812 */ /* 0x000fe200078ec0ff */
[----:B------:R-:W-:Y:S01]  /*0510*/  IMAD.IADD R4, R6, 0x1, R2 ;  /* 0x0000000106047824 */ /* 0x000fe200078e0202 */
[----:B------:R-:W-:Y:S01]  /*0520*/  SGXT.U32 R2, R3, 0x4 ;  /* 0x000000040302781a */ /* 0x000fe20000000000 */
[----:B------:R-:W-:Y:S01]  /*0530*/  @!P0 IMAD.SHL.U32 R3, R0, 0x20, RZ ;  /* 0x0000002000038824 */ /* 0x000fe200078e00ff */
[----:B------:R-:W-:Y:S01]  /*0540*/  @!P0 PRMT R48, R48, 0x5410, RZ ;  /* 0x0000541030308816 */ /* 0x000fe200000000ff */
[----:B------:R-:W-:Y:S01]  /*0550*/  IMAD R4, R4, 0x10, R5 ;  /* 0x0000001004047824 */ /* 0x000fe200078e0205 */
[----:B------:R-:W-:-:S02]  /*0560*/  @!P0 PRMT R50, R50, 0x5410, RZ ;  /* 0x0000541032328816 */ /* 0x000fc400000000ff */
[----:B------:R-:W-:Y:S01]  /*0570*/  @!P0 LOP3.LUT R5, R3, 0x60, RZ, 0xc0, !PT ;  /* 0x0000006003058812 */ /* 0x000fe200078ec0ff */
[----:B------:R-:W-:Y:S05]  /*0580*/  @!P0 BRA `(.L_x_0) ;  /* 0x0000208000008947 */ /* 0x000fea0003800000 */
[----:B------:R-:W-:Y:S01]  /*0590*/  IABS R5, c[0x0][0x17c] ;  /* 0x00005f0000057a13 */ /* 0x000fe20000000000 */
[----:B------:R-:W-:Y:S01]  /*05a0*/  CS2R R48, SRZ ;  /* 0x0000000000307805 */ /* 0x000fe2000001ff00 */
[----:B------:R-:W-:Y:S01]  /*05b0*/  SHF.R.U32.HI R6, RZ, 0x7, R0 ;  /* 0x00000007ff067819 */ /* 0x000fe20000011600 */
[----:B------:R-:W-:Y:S01]  /*05c0*/  CS2R R50, SRZ ;  /* 0x0000000000327805 */ /* 0x000fe2000001ff00 */
[----:B------:R-:W0:Y:S01]  /*05d0*/  I2F.RP R11, R5 ;  /* 0x00000005000b7306 */ /* 0x000e220000209400 */
[----:B------:R-:W-:Y:S01]  /*05e0*/  ULDC UR4, c[0x0][0x180] ;  /* 0x0000600000047ab9 */ /* 0x000fe20000000800 */
[----:B------:R-:W-:-:S04]  /*05f0*/  SGXT.U32 R6, R6, 0x1 ;  /* 0x000000010606781a */ /* 0x000fc80000000000 */
[----:B------:R-:W-:-:S04]  /*0600*/  LOP3.LUT R35, R7, R6, RZ, 0xfc, !PT ;  /* 0x0000000607237212 */ /* 0x000fc800078efcff */
[C---:B------:R-:W-:Y:S02]  /*0610*/  LOP3.LUT R10, R35.reuse, 0x1e, RZ, 0xfc, !PT ;  /* 0x0000001e230a7812 */ /* 0x040fe400078efcff */
[C---:B------:R-:W-:Y:S02]  /*0620*/  LOP3.LUT R15, R35.reuse, 0x1c, RZ, 0xfc, !PT ;  /* 0x0000001c230f7812 */ /* 0x040fe400078efcff */
[----:B------:R-:W-:Y:S01]  /*0630*/  IABS R12, R10 ;  /* 0x0000000a000c7213 */ /* 0x000fe20000000000 */
[----:B0-----:R-:W0:Y:S01]  /*0640*/  MUFU.RCP R11, R11 ;  /* 0x0000000b000b7308 */ /* 0x001e220000001000 */
[----:B------:R-:W-:Y:S02]  /*0650*/  IABS R14, R15 ;  /* 0x0000000f000e7213 */ /* 0x000fe40000000000 */
[C---:B------:R-:W-:Y:S02]  /*0660*/  LOP3.LUT R17, R35.reuse, 0x1a, RZ, 0xfc, !PT ;  /* 0x0000001a23117812 */ /* 0x040fe400078efcff */
[----:B------:R-:W-:-:S02]  /*0670*/  LOP3.LUT R19, R35, 0x18, RZ, 0xfc, !PT ;  /* 0x0000001823137812 */ /* 0x000fc400078efcff */
[----:B------:R-:W-:Y:S02]  /*0680*/  IABS R16, R17 ;  /* 0x0000001100107213 */ /* 0x000fe40000000000 */
[----:B------:R-:W-:Y:S02]  /*0690*/  ISETP.GE.AND P2, PT, R10, RZ, PT ;  /* 0x000000ff0a00720c */ /* 0x000fe40003f46270 */
[----:B------:R-:W-:Y:S02]  /*06a0*/  IABS R18, R19 ;  /* 0x0000001300127213 */ /* 0x000fe40000000000 */
[----:B------:R-:W-:Y:S02]  /*06b0*/  LOP3.LUT R21, R35, 0x16, RZ, 0xfc, !PT ;  /* 0x0000001623157812 */ /* 0x000fe400078efcff */
[----:B------:R-:W-:Y:S02]  /*06c0*/  ISETP.GE.AND P5, PT, R19, RZ, PT ;  /* 0x000000ff1300720c */ /* 0x000fe40003fa6270 */
[----:B0-----:R-:W-:-:S02]  /*06d0*/  IADD3 R8, R11, 0xffffffe, RZ ;  /* 0x0ffffffe0b087810 */ /* 0x001fc40007ffe0ff */
[----:B------:R-:W-:Y:S02]  /*06e0*/  IABS R20, R21 ;  /* 0x0000001500147213 */ /* 0x000fe40000000000 */
[----:B------:R0:W1:Y:S01]  /*06f0*/  F2I.FTZ.U32.TRUNC.NTZ R9, R8 ;  /* 0x0000000800097305 */ /* 0x000062000021f000 */
[----:B------:R-:W-:Y:S02]  /*0700*/  ISETP.GE.AND P3, PT, R15, RZ, PT ;  /* 0x000000ff0f00720c */ /* 0x000fe40003f66270 */
[----:B------:R-:W-:Y:S02]  /*0710*/  LOP3.LUT R15, R35, 0x12, RZ, 0xfc, !PT ;  /* 0x00000012230f7812 */ /* 0x000fe400078efcff */
[----:B------:R-:W-:Y:S02]  /*0720*/  ISETP.GE.AND P4, PT, R17, RZ, PT ;  /* 0x000000ff1100720c */ /* 0x000fe40003f86270 */
[----:B------:R-:W-:Y:S01]  /*0730*/  IABS R24, R15 ;  /* 0x0000000f00187213 */ /* 0x000fe20000000000 */
[----:B0-----:R-:W-:Y:S01]  /*0740*/  IMAD.MOV.U32 R8, RZ, RZ, RZ ;  /* 0x000000ffff087224 */ /* 0x001fe200078e00ff */
[----:B------:R-:W-:-:S02]  /*0750*/  LOP3.LUT R17, R35, 0x10, RZ, 0xfc, !PT ;  /* 0x0000001023117812 */ /* 0x000fc400078efcff */
[C---:B------:R-:W-:Y:S02]  /*0760*/  LOP3.LUT R29, R35.reuse, 0x8, RZ, 0xfc, !PT ;  /* 0x00000008231d7812 */ /* 0x040fe400078efcff */
[----:B------:R-:W-:Y:S01]  /*0770*/  IABS R26, R17 ;  /* 0x00000011001a7213 */ /* 0x000fe20000000000 */
[----:B-1----:R-:W-:Y:S01]  /*0780*/  IMAD.MOV R3, RZ, RZ, -R9 ;  /* 0x000000ffff037224 */ /* 0x002fe200078e0a09 */
[----:B------:R-:W-:Y:S02]  /*0790*/  IABS R36, R29 ;  /* 0x0000001d00247213 */ /* 0x000fe40000000000 */
[----:B------:R-:W-:Y:S01]  /*07a0*/  LOP3.LUT R25, R35, 0xa, RZ, 0xfc, !PT ;  /* 0x0000000a23197812 */ /* 0x000fe200078efcff */
[----:B------:R-:W-:Y:S01]  /*07b0*/  IMAD.MOV.U32 R6, RZ, RZ, R3 ;  /* 0x000000ffff067224 */ /* 0x000fe200078e0003 */
[----:B------:R-:W-:Y:S02]  /*07c0*/  SHF.R.S32.HI R3, RZ, 0x1f, R64 ;  /* 0x0000001fff037819 */ /* 0x000fe40000011440 */
[----:B------:R-:W-:Y:S01]  /*07d0*/  IABS R34, R25 ;  /* 0x0000001900227213 */ /* 0x000fe20000000000 */
[----:B------:R-:W-:Y:S01]  /*07e0*/  IMAD R13, R6, R5, RZ ;  /* 0x00000005060d7224 */ /* 0x000fe200078e02ff */
[----:B------:R-:W-:-:S02]  /*07f0*/  LEA.HI R64, R3, R64, RZ, 0x7 ;  /* 0x0000004003407211 */ /* 0x000fc400078f38ff */
[----:B------:R-:W-:Y:S01]  /*0800*/  LOP3.LUT R6, R0, 0x7f, RZ, 0xc0, !PT ;  /* 0x0000007f00067812 */ /* 0x000fe200078ec0ff */
[----:B------:R-:W-:Y:S01]  /*0810*/  IMAD.HI.U32 R9, R9, R13, R8 ;  /* 0x0000000d09097227 */ /* 0x000fe200078e0008 */
[----:B------:R-:W-:Y:S02]  /*0820*/  SHF.R.S32.HI R8, RZ, 0x7, R0 ;  /* 0x00000007ff087819 */ /* 0x000fe40000011400 */
[----:B------:R-:W-:Y:S01]  /*0830*/  LOP3.LUT R37, R35, 0x4, RZ, 0xfc, !PT ;  /* 0x0000000423257812 */ /* 0x000fe200078efcff */
[----:B------:R-:W-:Y:S01]  /*0840*/  IMAD.SHL.U32 R11, R6, 0x2, RZ ;  /* 0x00000002060b7824 */ /* 0x000fe200078e00ff */
[----:B------:R-:W-:Y:S01]  /*0850*/  SGXT R8, R8, 0x1 ;  /* 0x000000010808781a */ /* 0x000fe20000000200 */
[----:B------:R-:W-:Y:S01]  /*0860*/  IMAD.HI.U32 R3, R9, R12, RZ ;  /* 0x0000000c09037227 */ /* 0x000fe200078e00ff */
[----:B------:R-:W-:Y:S02]  /*0870*/  LOP3.LUT R39, R35, 0x2, RZ, 0xfc, !PT ;  /* 0x0000000223277812 */ /* 0x000fe400078efcff */
[----:B------:R-:W-:Y:S01]  /*0880*/  LOP3.LUT R8, R11, 0x110, R8, 0x78, !PT ;  /* 0x000001100b087812 */ /* 0x000fe200078e7808 */
[----:B------:R-:W-:Y:S01]  /*0890*/  IMAD.MOV R13, RZ, RZ, -R3 ;  /* 0x000000ffff0d7224 */ /* 0x000fe200078e0a03 */
[----:B------:R-:W-:Y:S01]  /*08a0*/  IABS R38, R39 ;  /* 0x0000002700267213 */ /* 0x000fe20000000000 */
[----:B------:R-:W-:Y:S01]  /*08b0*/  IMAD.HI.U32 R3, R9, R14, RZ ;  /* 0x0000000e09037227 */ /* 0x000fe200078e00ff */
[----:B------:R-:W-:-:S02]  /*08c0*/  IABS R40, R35 ;  /* 0x0000002300287213 */ /* 0x000fc40000000000 */
[----:B------:R-:W-:Y:S01]  /*08d0*/  SHF.R.S32.HI R64, RZ, 0x7, R64 ;  /* 0x00000007ff407819 */ /* 0x000fe20000011440 */
[----:B------:R-:W-:Y:S01]  /*08e0*/  IMAD R13, R5, R13, R12 ;  /* 0x0000000d050d7224 */ /* 0x000fe200078e020c */
[----:B------:R-:W-:Y:S01]  /*08f0*/  IABS R12, c[0x0][0x178] ;  /* 0x00005e00000c7a13 */ /* 0x000fe20000000000 */
[----:B------:R-:W-:Y:S01]  /*0900*/  IMAD.MOV R10, RZ, RZ, -R3 ;  /* 0x000000ffff0a7224 */ /* 0x000fe200078e0a03 */
[C---:B------:R-:W-:Y:S01]  /*0910*/  LOP3.LUT R60, R8.reuse, 0x20, RZ, 0x3c, !PT ;  /* 0x00000020083c7812 */ /* 0x040fe200078e3cff */
[----:B------:R-:W-:Y:S01]  /*0920*/  IMAD.HI.U32 R3, R9, R16, RZ ;  /* 0x0000001009037227 */ /* 0x000fe200078e00ff */
[C---:B------:R-:W-:Y:S01]  /*0930*/  ISETP.GT.U32.AND P1, PT, R5.reuse, R13, PT ;  /* 0x0000000d0500720c */ /* 0x040fe20003f24070 */
[----:B------:R-:W0:Y:S01]  /*0940*/  I2F.RP R11, R12 ;  /* 0x0000000c000b7306 */ /* 0x000e220000209400 */
[C---:B------:R-:W-:Y:S01]  /*0950*/  LOP3.LUT R61, R8.reuse, 0x40, RZ, 0x3c, !PT ;  /* 0x00000040083d7812 */ /* 0x040fe200078e3cff */
[----:B------:R-:W-:Y:S01]  /*0960*/  IMAD R14, R5, R10, R14 ;  /* 0x0000000a050e7224 */ /* 0x000fe200078e020e */
[----:B------:R-:W-:Y:S01]  /*0970*/  LOP3.LUT R62, R8, 0x60, RZ, 0x3c, !PT ;  /* 0x00000060083e7812 */ /* 0x000fe200078e3cff */
[----:B------:R-:W-:-:S02]  /*0980*/  IMAD.MOV R10, RZ, RZ, -R3 ;  /* 0x000000ffff0a7224 */ /* 0x000fc400078e0a03 */
[----:B------:R-:W-:Y:S01]  /*0990*/  IMAD.HI.U32 R3, R9, R18, RZ ;  /* 0x0000001209037227 */ /* 0x000fe200078e00ff */
[----:B------:R-:W-:-:S03]  /*09a0*/  ISETP.GT.U32.AND P0, PT, R5, R14, PT ;  /* 0x0000000e0500720c */ /* 0x000fc60003f04070 */
[----:B------:R-:W-:Y:S02]  /*09b0*/  IMAD.MOV R3, RZ, RZ, -R3 ;  /* 0x000000ffff037224 */ /* 0x000fe400078e0a03 */
[----:B------:R-:W-:Y:S02]  /*09c0*/  @!P1 IMAD.IADD R13, R13, 0x1, -R5 ;  /* 0x000000010d0d9824 */ /* 0x000fe400078e0a05 */
[----:B------:R-:W-:Y:S01]  /*09d0*/  IMAD R18, R5, R3, R18 ;  /* 0x0000000305127224 */ /* 0x000fe200078e0212 */
[----:B------:R-:W-:Y:S01]  /*09e0*/  LOP3.LUT R3, R35, 0x14, RZ, 0xfc, !PT ;  /* 0x0000001423037812 */ /* 0x000fe200078efcff */
[C---:B------:R-:W-:Y:S01]  /*09f0*/  IMAD R16, R5.reuse, R10, R16 ;  /* 0x0000000a05107224 */ /* 0x040fe200078e0210 */
[----:B------:R-:W-:Y:S01]  /*0a00*/  ISETP.GT.U32.AND P6, PT, R5, R13, PT ;  /* 0x0000000d0500720c */ /* 0x000fe20003fc4070 */
[----:B------:R-:W-:Y:S01]  /*0a10*/  IMAD.HI.U32 R10, R9, R20, RZ ;  /* 0x00000014090a7227 */ /* 0x000fe200078e00ff */
[----:B------:R-:W-:Y:S01]  /*0a20*/  IABS R22, R3 ;  /* 0x0000000300167213 */ /* 0x000fe20000000000 */
[----:B0-----:R-:W0:Y:S01]  /*0a30*/  MUFU.RCP R11, R11 ;  /* 0x0000000b000b7308 */ /* 0x001e220000001000 */
[----:B------:R-:W-:Y:S01]  /*0a40*/  ISETP.GT.U32.AND P1, PT, R5, R16, PT ;  /* 0x000000100500720c */ /* 0x000fe20003f24070 */
[----:B------:R-:W-:-:S02]  /*0a50*/  IMAD.MOV R10, RZ, RZ, -R10 ;  /* 0x000000ffff0a7224 */ /* 0x000fc400078e0a0a */
[----:B------:R-:W-:Y:S02]  /*0a60*/  @!P0 IMAD.IADD R14, R14, 0x1, -R5 ;  /* 0x000000010e0e8824 */ /* 0x000fe400078e0a05 */
[----:B------:R-:W-:Y:S02]  /*0a70*/  IMAD R20, R5, R10, R20 ;  /* 0x0000000a05147224 */ /* 0x000fe400078e0214 */
[----:B------:R-:W-:Y:S01]  /*0a80*/  IMAD.HI.U32 R10, R9, R22, RZ ;  /* 0x00000016090a7227 */ /* 0x000fe200078e00ff */
[----:B------:R-:W-:-:S03]  /*0a90*/  ISETP.GT.U32.AND P0, PT, R5, R14, PT ;  /* 0x0000000e0500720c */ /* 0x000fc60003f04070 */
[--C-:B------:R-:W-:Y:S01]  /*0aa0*/  @!P6 IMAD.IADD R13, R13, 0x1, -R5.reuse ;  /* 0x000000010d0de824 */ /* 0x100fe200078e0a05 */
[C---:B------:R-:W-:Y:S01]  /*0ab0*/  ISETP.GT.U32.AND P6, PT, R5.reuse, R18, PT ;  /* 0x000000120500720c */ /* 0x040fe20003fc4070 */
[----:B------:R-:W-:Y:S02]  /*0ac0*/  @!P1 IMAD.IADD R16, R16, 0x1, -R5 ;  /* 0x0000000110109824 */ /* 0x000fe400078e0a05 */
[----:B------:R-:W-:Y:S01]  /*0ad0*/  @!P2 IMAD.MOV R13, RZ, RZ, -R13 ;  /* 0x000000ffff0da224 */ /* 0x000fe200078e0a0d */
[C---:B------:R-:W-:Y:S01]  /*0ae0*/  ISETP.GT.U32.AND P2, PT, R5.reuse, R20, PT ;  /* 0x000000140500720c */ /* 0x040fe20003f44070 */
[----:B------:R-:W-:Y:S01]  /*0af0*/  IMAD.MOV R19, RZ, RZ, -R10 ;  /* 0x000000ffff137224 */ /* 0x000fe200078e0a0a */
[----:B------:R-:W-:Y:S01]  /*0b00*/  ISETP.GT.U32.AND P1, PT, R5, R16, PT ;  /* 0x000000100500720c */ /* 0x000fe20003f24070 */
[----:B------:R-:W-:Y:S01]  /*0b10*/  IMAD.HI.U32 R10, R9, R26, RZ ;  /* 0x0000001a090a7227 */ /* 0x000fe200078e00ff */
[----:B0-----:R-:W-:-:S03]  /*0b20*/  IADD3 R11, R11, 0xffffffe, RZ ;  /* 0x0ffffffe0b0b7810 */ /* 0x001fc60007ffe0ff */
[----:B------:R-:W-:Y:S01]  /*0b30*/  IMAD R22, R5, R19, R22 ;  /* 0x0000001305167224 */ /* 0x000fe200078e0216 */
[----:B------:R-:W-:Y:S01]  /*0b40*/  LOP3.LUT R19, R35, 0xe, RZ, 0xfc, !PT ;  /* 0x0000000e23137812 */ /* 0x000fe200078efcff */
[--C-:B------:R-:W-:Y:S01]  /*0b50*/  @!P6 IMAD.IADD R18, R18, 0x1, -R5.reuse ;  /* 0x000000011212e824 */ /* 0x100fe200078e0a05 */
[----:B------:R-:W0:Y:S01]  /*0b60*/  F2I.FTZ.U32.TRUNC.NTZ R11, R11 ;  /* 0x0000000b000b7305 */ /* 0x000e22000021f000 */
[--C-:B------:R-:W-:Y:S01]  /*0b70*/  @!P0 IMAD.IADD R14, R14, 0x1, -R5.reuse ;  /* 0x000000010e0e8824 */ /* 0x100fe200078e0a05 */
[----:B------:R-:W-:Y:S01]  /*0b80*/  ISETP.GE.AND P0, PT, R21, RZ, PT ;  /* 0x000000ff1500720c */ /* 0x000fe20003f06270 */
[--C-:B------:R-:W-:Y:S01]  /*0b90*/  @!P2 IMAD.IADD R20, R20, 0x1, -R5.reuse ;  /* 0x000000011414a824 */ /* 0x100fe200078e0a05 */
[----:B------:R-:W-:Y:S01]  /*0ba0*/  ISETP.GT.U32.AND P6, PT, R5, R18, PT ;  /* 0x000000120500720c */ /* 0x000fe20003fc4070 */
[----:B------:R-:W-:Y:S01]  /*0bb0*/  @!P1 IMAD.IADD R16, R16, 0x1, -R5 ;  /* 0x0000000110109824 */ /* 0x000fe200078e0a05 */
[----:B------:R-:W-:Y:S01]  /*0bc0*/  ISETP.GE.AND P1, PT, R3, RZ, PT ;  /* 0x000000ff0300720c */ /* 0x000fe20003f26270 */
[----:B------:R-:W-:Y:S01]  /*0bd0*/  IMAD.HI.U32 R3, R9, R24, RZ ;  /* 0x0000001809037227 */ /* 0x000fe200078e00ff */
[----:B------:R-:W-:-:S02]  /*0be0*/  ISETP.GT.U32.AND P2, PT, R5, R20, PT ;  /* 0x000000140500720c */ /* 0x000fc40003f44070 */
[----:B------:R-:W-:Y:S01]  /*0bf0*/  LOP3.LUT R21, R35, 0xc, RZ, 0xfc, !PT ;  /* 0x0000000c23157812 */ /* 0x000fe200078efcff */
[----:B------:R-:W-:Y:S01]  /*0c00*/  IMAD.MOV R3, RZ, RZ, -R3 ;  /* 0x000000ffff037224 */ /* 0x000fe200078e0a03 */
[----:B------:R-:W-:Y:S01]  /*0c10*/  IABS R30, R19 ;  /* 0x00000013001e7213 */ /* 0x000fe20000000000 */
[----:B------:R-:W-:Y:S01]  /*0c20*/  IMAD.MOV R10, RZ, RZ, -R10 ;  /* 0x000000ffff0a7224 */ /* 0x000fe200078e0a0a */
[----:B------:R-:W-:Y:S01]  /*0c30*/  IABS R32, R21 ;  /* 0x0000001500207213 */ /* 0x000fe20000000000 */
[C---:B------:R-:W-:Y:S02]  /*0c40*/  IMAD R24, R5.reuse, R3, R24 ;  /* 0x0000000305187224 */ /* 0x040fe400078e0218 */
[--C-:B------:R-:W-:Y:S01]  /*0c50*/  @!P6 IMAD.IADD R18, R18, 0x1, -R5.reuse ;  /* 0x000000011212e824 */ /* 0x100fe200078e0a05 */
[C---:B------:R-:W-:Y:S01]  /*0c60*/  ISETP.GT.U32.AND P6, PT, R5.reuse, R22, PT ;  /* 0x000000160500720c */ /* 0x040fe20003fc4070 */
[C---:B------:R-:W-:Y:S02]  /*0c70*/  IMAD R26, R5.reuse, R10, R26 ;  /* 0x0000000a051a7224 */ /* 0x040fe400078e021a */
[----:B------:R-:W-:Y:S01]  /*0c80*/  @!P2 IMAD.IADD R20, R20, 0x1, -R5 ;  /* 0x000000011414a824 */ /* 0x000fe200078e0a05 */
[----:B------:R-:W-:Y:S01]  /*0c90*/  ISETP.GT.U32.AND P2, PT, R5, R24, PT ;  /* 0x000000180500720c */ /* 0x000fe20003f44070 */
[----:B0-----:R-:W-:-:S02]  /*0ca0*/  IMAD.MOV R33, RZ, RZ, -R11 ;  /* 0x000000ffff217224 */ /* 0x001fc400078e0a0b */
[----:B------:R-:W-:-:S04]  /*0cb0*/  IMAD.HI.U32 R3, R9, R30, RZ ;  /* 0x0000001e09037227 */ /* 0x000fc800078e00ff */
[----:B------:R-:W-:-:S04]  /*0cc0*/  IMAD.HI.U32 R23, R9, R32, RZ ;  /* 0x0000002009177227 */ /* 0x000fc800078e00ff */
[--C-:B------:R-:W-:Y:S02]  /*0cd0*/  @!P6 IMAD.IADD R22, R22, 0x1, -R5.reuse ;  /* 0x000000011616e824 */ /* 0x100fe400078e0a05 */
[----:B------:R-:W-:Y:S02]  /*0ce0*/  @!P2 IMAD.IADD R24, R24, 0x1, -R5 ;  /* 0x000000011818a824 */ /* 0x000fe400078e0a05 */
[----:B------:R-:W-:Y:S01]  /*0cf0*/  IMAD.MOV.U32 R10, RZ, RZ, RZ ;  /* 0x000000ffff0a7224 */ /* 0x000fe200078e00ff */
[----:B------:R-:W-:Y:S01]  /*0d00*/  ISETP.GT.U32.AND P6, PT, R5, R22, PT ;  /* 0x000000160500720c */ /* 0x000fe20003fc4070 */
[----:B------:R-:W-:Y:S01]  /*0d10*/  IMAD R33, R33, R12, RZ ;  /* 0x0000000c21217224 */ /* 0x000fe200078e02ff */
[----:B------:R-:W-:Y:S01]  /*0d20*/  ISETP.GT.U32.AND P2, PT, R5, R24, PT ;  /* 0x000000180500720c */ /* 0x000fe20003f44070 */
[----:B------:R-:W-:Y:S02]  /*0d30*/  IMAD.MOV R3, RZ, RZ, -R3 ;  /* 0x000000ffff037224 */ /* 0x000fe400078e0a03 */
[----:B------:R-:W-:-:S04]  /*0d40*/  IMAD.HI.U32 R28, R9, R36, RZ ;  /* 0x00000024091c7227 */ /* 0x000fc800078e00ff */
[----:B------:R-:W-:Y:S02]  /*0d50*/  IMAD.MOV R31, RZ, RZ, -R23 ;  /* 0x000000ffff1f7224 */ /* 0x000fe400078e0a17 */
[----:B------:R-:W-:Y:S01]  /*0d60*/  IMAD.HI.U32 R23, R11, R33, R10 ;  /* 0x000000210b177227 */ /* 0x000fe200078e000a */
[----:B------:R-:W-:Y:S02]  /*0d70*/  LOP3.LUT R33, R35, 0x6, RZ, 0xfc, !PT ;  /* 0x0000000623217812 */ /* 0x000fe400078efcff */
[----:B------:R-:W-:Y:S01]  /*0d80*/  IABS R11, R4 ;  /* 0x00000004000b7213 */ /* 0x000fe20000000000 */
[----:B------:R-:W-:Y:S01]  /*0d90*/  @!P6 IMAD.IADD R22, R22, 0x1, -R5 ;  /* 0x000000011616e824 */ /* 0x000fe200078e0a05 */
[C---:B------:R-:W-:Y:S01]  /*0da0*/  ISETP.GT.U32.AND P6, PT, R5.reuse, R26, PT ;  /* 0x0000001a0500720c */ /* 0x040fe20003fc4070 */
[----:B------:R-:W-:Y:S02]  /*0db0*/  IMAD R10, R5, R3, R30 ;  /* 0x00000003050a7224 */ /* 0x000fe400078e021e */
[----:B------:R-:W-:-:S02]  /*0dc0*/  IMAD.MOV R3, RZ, RZ, -R28 ;  /* 0x000000ffff037224 */ /* 0x000fc400078e0a1c */
[----:B------:R-:W-:Y:S02]  /*0dd0*/  IMAD R28, R5, R31, R32 ;  /* 0x0000001f051c7224 */ /* 0x000fe400078e0220 */
[----:B------:R-:W-:-:S04]  /*0de0*/  IMAD.HI.U32 R27, R9, R34, RZ ;  /* 0x00000022091b7227 */ /* 0x000fc800078e00ff */
[----:B------:R-:W-:Y:S02]  /*0df0*/  IMAD.MOV R27, RZ, RZ, -R27 ;  /* 0x000000ffff1b7224 */ /* 0x000fe400078e0a1b */
[--C-:B------:R-:W-:Y:S01]  /*0e00*/  @!P6 IMAD.IADD R26, R26, 0x1, -R5.reuse ;  /* 0x000000011a1ae824 */ /* 0x100fe200078e0a05 */
[C---:B------:R-:W-:Y:S01]  /*0e10*/  ISETP.GT.U32.AND P6, PT, R5.reuse, R28, PT ;  /* 0x0000001c0500720c */ /* 0x040fe20003fc4070 */
[----:B------:R-:W-:Y:S01]  /*0e20*/  @!P2 IMAD.IADD R24, R24, 0x1, -R5 ;  /* 0x000000011818a824 */ /* 0x000fe200078e0a05 */
[C---:B------:R-:W-:Y:S01]  /*0e30*/  ISETP.GT.U32.AND P2, PT, R5.reuse, R10, PT ;  /* 0x0000000a0500720c */ /* 0x040fe20003f44070 */
[C---:B------:R-:W-:Y:S01]  /*0e40*/  IMAD R30, R5.reuse, R27, R34 ;  /* 0x0000001b051e7224 */ /* 0x040fe200078e0222 */
[----:B------:R-:W-:Y:S01]  /*0e50*/  IABS R34, R33 ;  /* 0x0000002100227213 */ /* 0x000fe20000000000 */
[C---:B------:R-:W-:Y:S01]  /*0e60*/  IMAD R32, R5.reuse, R3, R36 ;  /* 0x0000000305207224 */ /* 0x040fe200078e0224 */
[----:B------:R-:W-:Y:S01]  /*0e70*/  IABS R36, R37 ;  /* 0x0000002500247213 */ /* 0x000fe20000000000 */
[----:B------:R-:W-:Y:S01]  /*0e80*/  @!P3 IMAD.MOV R14, RZ, RZ, -R14 ;  /* 0x000000ffff0eb224 */ /* 0x000fe200078e0a0e */
[----:B------:R-:W-:Y:S01]  /*0e90*/  ISETP.GT.U32.AND P3, PT, R5, R26, PT ;  /* 0x0000001a0500720c */ /* 0x000fe20003f64070 */
[----:B------:R-:W-:-:S04]  /*0ea0*/  IMAD.HI.U32 R3, R9, R34, RZ ;  /* 0x0000002209037227 */ /* 0x000fc800078e00ff */
[--C-:B------:R-:W-:Y:S01]  /*0eb0*/  @!P6 IMAD.IADD R28, R28, 0x1, -R5.reuse ;  /* 0x000000011c1ce824 */ /* 0x100fe200078e0a05 */
[----:B------:R-:W-:Y:S01]  /*0ec0*/  ISETP.GT.U32.AND P6, PT, R5, R30, PT ;  /* 0x0000001e0500720c */ /* 0x000fe20003fc4070 */
[----:B------:R-:W-:Y:S01]  /*0ed0*/  @!P2 IMAD.IADD R10, R10, 0x1, -R5 ;  /* 0x000000010a0aa824 */ /* 0x000fe200078e0a05 */
[----:B------:R-:W-:Y:S01]  /*0ee0*/  ISETP.GE.AND P2, PT, R35, RZ, PT ;  /* 0x000000ff2300720c */ /* 0x000fe20003f46270 */
[----:B------:R-:W-:Y:S02]  /*0ef0*/  @!P4 IMAD.MOV R16, RZ, RZ, -R16 ;  /* 0x000000ffff10c224 */ /* 0x000fe400078e0a10 */
[----:B------:R-:W-:Y:S01]  /*0f00*/  @!P5 IMAD.MOV R18, RZ, RZ, -R18 ;  /* 0x000000ffff12d224 */ /* 0x000fe200078e0a12 */
[C---:B------:R-:W-:Y:S01]  /*0f10*/  ISETP.GT.U32.AND P4, PT, R5.reuse, R10, PT ;  /* 0x0000000a0500720c */ /* 0x040fe20003f84070 */
[----:B------:R-:W-:Y:S01]  /*0f20*/  IMAD.MOV.U32 R35, RZ, RZ, R11 ;  /* 0x000000ffff237224 */ /* 0x000fe200078e000b */
[----:B------:R-:W-:Y:S01]  /*0f30*/  ISETP.GT.U32.AND P5, PT, R5, R28, PT ;  /* 0x0000001c0500720c */ /* 0x000fe20003fa4070 */
[----:B------:R-:W-:-:S02]  /*0f40*/  IMAD.MOV R27, RZ, RZ, -R3 ;  /* 0x000000ffff1b7224 */ /* 0x000fc400078e0a03 */
[----:B------:R-:W-:-:S04]  /*0f50*/  IMAD.HI.U32 R3, R9, R36, RZ ;  /* 0x0000002409037227 */ /* 0x000fc800078e00ff */
[----:B------:R-:W-:-:S04]  /*0f60*/  IMAD.HI.U32 R11, R9, R38, RZ ;  /* 0x00000026090b7227 */ /* 0x000fc800078e00ff */
[----:B------:R-:W-:Y:S01]  /*0f70*/  @!P6 IMAD.IADD R30, R30, 0x1, -R5 ;  /* 0x000000011e1ee824 */ /* 0x000fe200078e0a05 */
[C---:B------:R-:W-:Y:S01]  /*0f80*/  ISETP.GT.U32.AND P6, PT, R5.reuse, R32, PT ;  /* 0x000000200500720c */ /* 0x040fe20003fc4070 */
[----:B------:R-:W-:Y:S02]  /*0f90*/  IMAD.MOV R3, RZ, RZ, -R3 ;  /* 0x000000ffff037224 */ /* 0x000fe400078e0a03 */
[----:B------:R-:W-:Y:S02]  /*0fa0*/  IMAD.MOV R11, RZ, RZ, -R11 ;  /* 0x000000ffff0b7224 */ /* 0x000fe400078e0a0b */
[----:B------:R-:W-:Y:S01]  /*0fb0*/  @!P0 IMAD.MOV R20, RZ, RZ, -R20 ;  /* 0x000000ffff148224 */ /* 0x000fe200078e0a14 */
[----:B------:R-:W-:Y:S01]  /*0fc0*/  ISETP.GT.U32.AND P0, PT, R5, R30, PT ;  /* 0x0000001e0500720c */ /* 0x000fe20003f04070 */
[----:B------:R-:W-:-:S04]  /*0fd0*/  IMAD.HI.U32 R9, R9, R40, RZ ;  /* 0x0000002809097227 */ /* 0x000fc800078e00ff */
[C---:B------:R-:W-:Y:S01]  /*0fe0*/  IMAD R34, R5.reuse, R27, R34 ;  /* 0x0000001b05227224 */ /* 0x040fe200078e0222 */
[----:B------:R-:W-:Y:S01]  /*0ff0*/  LOP3.LUT R27, R0, 0x7, RZ, 0xc0, !PT ;  /* 0x00000007001b7812 */ /* 0x000fe200078ec0ff */
[C---:B------:R-:W-:Y:S02]  /*1000*/  IMAD R36, R5.reuse, R3, R36 ;  /* 0x0000000305247224 */ /* 0x040fe400078e0224 */
[C---:B------:R-:W-:Y:S02]  /*1010*/  IMAD R38, R5.reuse, R11, R38 ;  /* 0x0000000b05267224 */ /* 0x040fe400078e0226 */
[----:B------:R-:W-:Y:S02]  /*1020*/  IMAD.MOV R9, RZ, RZ, -R9 ;  /* 0x000000ffff097224 */ /* 0x000fe400078e0a09 */
[--C-:B------:R-:W-:Y:S01]  /*1030*/  @!P3 IMAD.IADD R26, R26, 0x1, -R5.reuse ;  /* 0x000000011a1ab824 */ /* 0x100fe200078e0a05 */
[C---:B------:R-:W-:Y:S01]  /*1040*/  ISETP.GT.U32.AND P3, PT, R5.reuse, R34, PT ;  /* 0x000000220500720c */ /* 0x040fe20003f64070 */
[--C-:B------:R-:W-:Y:S01]  /*1050*/  @!P4 IMAD.IADD R10, R10, 0x1, -R5.reuse ;  /* 0x000000010a0ac824 */ /* 0x100fe200078e0a05 */
[C---:B------:R-:W-:Y:S01]  /*1060*/  ISETP.GT.U32.AND P4, PT, R5.reuse, R36, PT ;  /* 0x000000240500720c */ /* 0x040fe20003f84070 */
[--C-:B------:R-:W-:Y:S01]  /*1070*/  @!P5 IMAD.IADD R28, R28, 0x1, -R5.reuse ;  /* 0x000000011c1cd824 */ /* 0x100fe200078e0a05 */
[C---:B------:R-:W-:Y:S01]  /*1080*/  ISETP.GT.U32.AND P5, PT, R5.reuse, R38, PT ;  /* 0x000000260500720c */ /* 0x040fe20003fa4070 */
[----:B------:R-:W-:Y:S01]  /*1090*/  IMAD R40, R5, R9, R40 ;  /* 0x0000000905287224 */ /* 0x000fe200078e0228 */
[----:B------:R-:W-:Y:S01]  /*10a0*/  SHF.R.S32.HI R9, RZ, 0x6, R0 ;  /* 0x00000006ff097819 */ /* 0x000fe20000011400 */
[----:B------:R-:W-:-:S02]  /*10b0*/  @!P6 IMAD.IADD R32, R32, 0x1, -R5 ;  /* 0x000000012020e824 */ /* 0x000fc400078e0a05 */
[--C-:B------:R-:W-:Y:S01]  /*10c0*/  @!P0 IMAD.IADD R30, R30, 0x1, -R5.reuse ;  /* 0x000000011e1e8824 */ /* 0x100fe200078e0a05 */
[----:B------:R-:W-:Y:S01]  /*10d0*/  ISETP.GT.U32.AND P0, PT, R5, R40, PT ;  /* 0x000000280500720c */ /* 0x000fe20003f04070 */
[----:B------:R-:W-:Y:S01]  /*10e0*/  IMAD.HI.U32 R23, R23, R35, RZ ;  /* 0x0000002317177227 */ /* 0x000fe200078e00ff */
[----:B------:R-:W-:Y:S02]  /*10f0*/  ISETP.GT.U32.AND P6, PT, R5, R32, PT ;  /* 0x000000200500720c */ /* 0x000fe40003fc4070 */
[----:B------:R-:W-:Y:S01]  /*1100*/  SGXT R9, R9, 0x1 ;  /* 0x000000010909781a */ /* 0x000fe20000000200 */
[--C-:B------:R-:W-:Y:S01]  /*1110*/  @!P3 IMAD.IADD R34, R34, 0x1, -R5.reuse ;  /* 0x000000012222b824 */ /* 0x100fe200078e0a05 */
[----:B------:R-:W-:Y:S01]  /*1120*/  ISETP.GE.AND P3, PT, R15, RZ, PT ;  /* 0x000000ff0f00720c */ /* 0x000fe20003f66270 */
[--C-:B------:R-:W-:Y:S01]  /*1130*/  @!P4 IMAD.IADD R36, R36, 0x1, -R5.reuse ;  /* 0x000000012424c824 */ /* 0x100fe200078e0a05 */
[----:B------:R-:W-:Y:S01]  /*1140*/  ISETP.GE.AND P4, PT, R17, RZ, PT ;  /* 0x000000ff1100720c */ /* 0x000fe20003f86270 */
[----:B------:R-:W-:Y:S01]  /*1150*/  @!P5 IMAD.IADD R38, R38, 0x1, -R5 ;  /* 0x000000012626d824 */ /* 0x000fe200078e0a05 */
[----:B------:R-:W-:Y:S01]  /*1160*/  ISETP.GE.AND P5, PT, R19, RZ, PT ;  /* 0x000000ff1300720c */ /* 0x000fe20003fa6270 */
[----:B------:R-:W-:Y:S01]  /*1170*/  IMAD.MOV R23, RZ, RZ, -R23 ;  /* 0x000000ffff177224 */ /* 0x000fe200078e0a17 */
[----:B------:R-:W-:Y:S01]  /*1180*/  LOP3.LUT R42, R9, 0x90, RZ, 0xc0, !PT ;  /* 0x00000090092a7812 */ /* 0x000fe200078ec0ff */
[----:B------:R-:W-:Y:S01]  /*1190*/  @!P0 IMAD.IADD R40, R40, 0x1, -R5 ;  /* 0x0000000128288824 */ /* 0x000fe200078e0a05 */
[----:B------:R-:W-:Y:S01]  /*11a0*/  ISETP.GE.AND P0, PT, R21, RZ, PT ;  /* 0x000000ff1500720c */ /* 0x000fe20003f06270 */
[----:B------:R-:W-:Y:S01]  /*11b0*/  IMAD R35, R12, R23, R35 ;  /* 0x000000170c237224 */ /* 0x000fe200078e0223 */
[----:B------:R-:W-:Y:S01]  /*11c0*/  SHF.R.S32.HI R23, RZ, 0x2, R0 ;  /* 0x00000002ff177819 */ /* 0x000fe20000011400 */
[----:B------:R-:W-:-:S02]  /*11d0*/  @!P6 IMAD.IADD R32, R32, 0x1, -R5 ;  /* 0x000000012020e824 */ /* 0x000fc400078e0a05 */
[----:B------:R-:W-:Y:S01]  /*11e0*/  IMAD.MOV.U32 R15, RZ, RZ, R22 ;  /* 0x000000ffff0f7224 */ /* 0x000fe200078e0016 */
[----:B------:R-:W-:Y:S01]  /*11f0*/  ISETP.GT.U32.AND P6, PT, R12, R35, PT ;  /* 0x000000230c00720c */ /* 0x000fe20003fc4070 */
[----:B------:R-:W-:Y:S01]  /*1200*/  IMAD.MOV.U32 R17, RZ, RZ, R24 ;  /* 0x000000ffff117224 */ /* 0x000fe200078e0018 */
[----:B------:R-:W-:Y:S01]  /*1210*/  SGXT R23, R23, 0x1 ;  /* 0x000000011717781a */ /* 0x000fe20000000200 */
[----:B------:R-:W-:Y:S02]  /*1220*/  IMAD.MOV.U32 R19, RZ, RZ, R26 ;  /* 0x000000ffff137224 */ /* 0x000fe400078e001a */
[----:B------:R-:W-:Y:S01]  /*1230*/  IMAD.MOV.U32 R21, RZ, RZ, R10 ;  /* 0x000000ffff157224 */ /* 0x000fe200078e000a */
[----:B------:R-:W-:Y:S01]  /*1240*/  LOP3.LUT R44, R23, 0x90, RZ, 0xc0, !PT ;  /* 0x00000090172c7812 */ /* 0x000fe200078ec0ff */
[----:B------:R-:W-:Y:S01]  /*1250*/  @!P1 IMAD.MOV R15, RZ, RZ, -R15 ;  /* 0x000000ffff0f9224 */ /* 0x000fe200078e0a0f */
[C---:B------:R-:W-:Y:S01]  /*1260*/  ISETP.GT.U32.AND P1, PT, R5.reuse, R34, PT ;  /* 0x000000220500720c */ /* 0x040fe20003f24070 */
[----:B------:R-:W-:Y:S01]  /*1270*/  @!P3 IMAD.MOV R17, RZ, RZ, -R17 ;  /* 0x000000ffff11b224 */ /* 0x000fe200078e0a11 */
[C---:B------:R-:W-:Y:S01]  /*1280*/  ISETP.GT.U32.AND P3, PT, R5.reuse, R36, PT ;  /* 0x000000240500720c */ /* 0x040fe20003f64070 */
[----:B------:R-:W-:Y:S01]  /*1290*/  @!P4 IMAD.MOV R19, RZ, RZ, -R19 ;  /* 0x000000ffff13c224 */ /* 0x000fe200078e0a13 */
[C---:B------:R-:W-:Y:S01]  /*12a0*/  ISETP.GT.U32.AND P4, PT, R5.reuse, R38, PT ;  /* 0x000000260500720c */ /* 0x040fe20003f84070 */
[----:B------:R-:W-:Y:S01]  /*12b0*/  @!P5 IMAD.MOV R21, RZ, RZ, -R21 ;  /* 0x000000ffff15d224 */ /* 0x000fe200078e0a15 */
[----:B------:R-:W-:Y:S01]  /*12c0*/  ISETP.GT.U32.AND P5, PT, R5, R40, PT ;  /* 0x000000280500720c */ /* 0x000fe20003fa4070 */
[----:B------:R-:W-:-:S02]  /*12d0*/  IMAD.SHL.U32 R31, R0, 0x40, RZ ;  /* 0x00000040001f7824 */ /* 0x000fc400078e00ff */
[----:B------:R-:W-:Y:S01]  /*12e0*/  @!P6 IMAD.IADD R35, R35, 0x1, -R12 ;  /* 0x000000012323e824 */ /* 0x000fe200078e0a0c */
[----:B------:R-:W-:Y:S01]  /*12f0*/  ISETP.GE.AND P6, PT, R25, RZ, PT ;  /* 0x000000ff1900720c */ /* 0x000fe20003fc6270 */
[----:B------:R-:W-:Y:S01]  /*1300*/  IMAD.SHL.U32 R11, R0, 0x2, RZ ;  /* 0x00000002000b7824 */ /* 0x000fe200078e00ff */
[----:B------:R-:W-:Y:S01]  /*1310*/  LOP3.LUT R46, R31, 0x1800, RZ, 0xc0, !PT ;  /* 0x000018001f2e7812 */ /* 0x000fe200078ec0ff */
[----:B------:R-:W-:Y:S02]  /*1320*/  IMAD.MOV.U32 R31, RZ, RZ, R28 ;  /* 0x000000ffff1f7224 */ /* 0x000fe400078e001c */
[----:B------:R-:W-:Y:S01]  /*1330*/  @!P1 IMAD.IADD R34, R34, 0x1, -R5 ;  /* 0x0000000122229824 */ /* 0x000fe200078e0a05 */
[----:B------:R-:W-:Y:S01]  /*1340*/  ISETP.GE.AND P1, PT, R29, RZ, PT ;  /* 0x000000ff1d00720c */ /* 0x000fe20003f26270 */
[----:B------:R-:W-:Y:S01]  /*1350*/  @!P0 IMAD.MOV R31, RZ, RZ, -R31 ;  /* 0x000000ffff1f8224 */ /* 0x000fe200078e0a1f */
[----:B------:R-:W-:Y:S01]  /*1360*/  ISETP.GT.U32.AND P0, PT, R12, R35, PT ;  /* 0x000000230c00720c */ /* 0x000fe20003f04070 */
[--C-:B------:R-:W-:Y:S01]  /*1370*/  @!P3 IMAD.IADD R36, R36, 0x1, -R5.reuse ;  /* 0x000000012424b824 */ /* 0x100fe200078e0a05 */
[----:B------:R-:W-:Y:S01]  /*1380*/  ISETP.GE.AND P3, PT, R33, RZ, PT ;  /* 0x000000ff2100720c */ /* 0x000fe20003f66270 */
[--C-:B------:R-:W-:Y:S01]  /*1390*/  @!P4 IMAD.IADD R38, R38, 0x1, -R5.reuse ;  /* 0x000000012626c824 */ /* 0x100fe200078e0a05 */
[----:B------:R-:W-:Y:S01]  /*13a0*/  ISETP.GE.AND P4, PT, R37, RZ, PT ;  /* 0x000000ff2500720c */ /* 0x000fe20003f86270 */
[----:B------:R-:W-:Y:S01]  /*13b0*/  @!P5 IMAD.IADD R40, R40, 0x1, -R5 ;  /* 0x000000012828d824 */ /* 0x000fe200078e0a05 */
[----:B------:R-:W-:Y:S01]  /*13c0*/  ISETP.GE.AND P5, PT, R39, RZ, PT ;  /* 0x000000ff2700720c */ /* 0x000fe20003fa6270 */
[----:B------:R-:W-:Y:S01]  /*13d0*/  IMAD R46, R27, 0x10, R46 ;  /* 0x000000101b2e7824 */ /* 0x000fe200078e022e */
[----:B------:R-:W-:Y:S01]  /*13e0*/  LOP3.LUT R9, R42, 0x17e, R11, 0x78, !PT ;  /* 0x0000017e2a097812 */ /* 0x000fe200078e780b */
[----:B------:R-:W-:-:S02]  /*13f0*/  IMAD.MOV.U32 R5, RZ, RZ, R30 ;  /* 0x000000ffff057224 */ /* 0x000fc400078e001e */
[----:B------:R-:W-:Y:S01]  /*1400*/  IMAD.MOV.U32 R33, RZ, RZ, R32 ;  /* 0x000000ffff217224 */ /* 0x000fe200078e0020 */
[----:B------:R-:W-:Y:S01]  /*1410*/  LOP3.LUT R46, R46, 0x30, R11, 0x78, !PT ;  /* 0x000000302e2e7812 */ /* 0x000fe200078e780b */
[----:B------:R-:W-:Y:S01]  /*1420*/  @!P0 IMAD.IADD R35, R35, 0x1, -R12 ;  /* 0x0000000123238824 */ /* 0x000fe200078e0a0c */
[----:B------:R-:W-:Y:S01]  /*1430*/  ISETP.NE.AND P0, PT, RZ, c[0x0][0x17c], PT ;  /* 0x00005f00ff007a0c */ /* 0x000fe20003f05270 */
[----:B------:R-:W-:Y:S01]  /*1440*/  @!P6 IMAD.MOV R5, RZ, RZ, -R5 ;  /* 0x000000ffff05e224 */ /* 0x000fe200078e0a05 */
[----:B------:R-:W-:Y:S01]  /*1450*/  LOP3.LUT R12, RZ, c[0x0][0x17c], RZ, 0x33, !PT ;  /* 0x00005f00ff0c7a12 */ /* 0x000fe200078e33ff */
[----:B------:R-:W-:Y:S01]  /*1460*/  @!P1 IMAD.MOV R33, RZ, RZ, -R33 ;  /* 0x000000ffff219224 */ /* 0x000fe200078e0a21 */
[----:B------:R-:W-:Y:S01]  /*1470*/  ISETP.GE.AND P1, PT, R4, RZ, PT ;  /* 0x000000ff0400720c */ /* 0x000fe20003f26270 */
[----:B------:R-:W-:Y:S01]  /*1480*/  @!P3 IMAD.MOV R34, RZ, RZ, -R34 ;  /* 0x000000ffff22b224 */ /* 0x000fe200078e0a22 */
[C---:B------:R-:W-:Y:S01]  /*1490*/  SEL R22, R12.reuse, R13, !P0 ;  /* 0x0000000d0c167207 */ /* 0x040fe20004000000 */
[----:B------:R-:W-:Y:S01]  /*14a0*/  @!P4 IMAD.MOV R36, RZ, RZ, -R36 ;  /* 0x000000ffff24c224 */ /* 0x000fe200078e0a24 */
[C---:B------:R-:W-:Y:S01]  /*14b0*/  SEL R23, R12.reuse, R14, !P0 ;  /* 0x0000000e0c177207 */ /* 0x040fe20004000000 */
[----:B------:R-:W-:Y:S01]  /*14c0*/  @!P5 IMAD.MOV R38, RZ, RZ, -R38 ;  /* 0x000000ffff26d224 */ /* 0x000fe200078e0a26 */
[C---:B------:R-:W-:Y:S01]  /*14d0*/  SEL R24, R12.reuse, R16, !P0 ;  /* 0x000000100c187207 */ /* 0x040fe20004000000 */
[----:B------:R-:W-:Y:S01]  /*14e0*/  @!P2 IMAD.MOV R40, RZ, RZ, -R40 ;  /* 0x000000ffff28a224 */ /* 0x000fe200078e0a28 */
[C---:B------:R-:W-:Y:S01]  /*14f0*/  SEL R25, R12.reuse, R18, !P0 ;  /* 0x000000120c197207 */ /* 0x040fe20004000000 */
[----:B------:R-:W-:Y:S01]  /*1500*/  IMAD R10, R27, 0x100, R46 ;  /* 0x000001001b0a7824 */ /* 0x000fe200078e022e */
[----:B------:R-:W-:Y:S01]  /*1510*/  SEL R26, R12, R20, !P0 ;  /* 0x000000140c1a7207 */ /* 0x000fe20004000000 */
[----:B------:R-:W-:Y:S01]  /*1520*/  IMAD.SHL.U32 R3, R0, 0x20, RZ ;  /* 0x0000002000037824 */ /* 0x000fe200078e00ff */
[C---:B------:R-:W-:Y:S01]  /*1530*/  SEL R27, R12.reuse, R15, !P0 ;  /* 0x0000000f0c1b7207 */ /* 0x040fe20004000000 */
[----:B------:R-:W-:Y:S01]  /*1540*/  @!P1 IMAD.MOV R35, RZ, RZ, -R35 ;  /* 0x000000ffff239224 */ /* 0x000fe200078e0a23 */
[----:B------:R-:W-:Y:S01]  /*1550*/  SEL R28, R12, R17, !P0 ;  /* 0x000000110c1c7207 */ /* 0x000fe20004000000 */
[----:B------:R-:W-:Y:S01]  /*1560*/  IMAD R22, R22, c[0x0][0x190], RZ ;  /* 0x0000640016167a24 */ /* 0x000fe200078e02ff */
[C---:B------:R-:W-:Y:S01]  /*1570*/  SEL R29, R12.reuse, R19, !P0 ;  /* 0x000000130c1d7207 */ /* 0x040fe20004000000 */
[----:B------:R-:W-:Y:S01]  /*1580*/  IMAD R23, R23, c[0x0][0x190], RZ ;  /* 0x0000640017177a24 */ /* 0x000fe200078e02ff */
[C---:B------:R-:W-:Y:S01]  /*1590*/  SEL R30, R12.reuse, R21, !P0 ;  /* 0x000000150c1e7207 */ /* 0x040fe20004000000 */
[----:B------:R-:W-:Y:S01]  /*15a0*/  IMAD R25, R25, c[0x0][0x190], RZ ;  /* 0x0000640019197a24 */ /* 0x000fe200078e02ff */
[----:B------:R-:W-:Y:S01]  /*15b0*/  SEL R31, R12, R31, !P0 ;  /* 0x0000001f0c1f7207 */ /* 0x000fe20004000000 */
[----:B------:R-:W-:Y:S01]  /*15c0*/  IMAD R24, R24, c[0x0][0x190], RZ ;  /* 0x0000640018187a24 */ /* 0x000fe200078e02ff */
[----:B------:R-:W-:Y:S01]  /*15d0*/  SEL R32, R12, R5, !P0 ;  /* 0x000000050c207207 */ /* 0x000fe20004000000 */
[----:B------:R-:W-:Y:S01]  /*15e0*/  IMAD R26, R26, c[0x0][0x190], RZ ;  /* 0x000064001a1a7a24 */ /* 0x000fe200078e02ff */
[C---:B------:R-:W-:Y:S01]  /*15f0*/  SEL R33, R12.reuse, R33, !P0 ;  /* 0x000000210c217207 */ /* 0x040fe20004000000 */
[----:B------:R-:W-:Y:S01]  /*1600*/  IMAD R27, R27, c[0x0][0x190], RZ ;  /* 0x000064001b1b7a24 */ /* 0x000fe200078e02ff */
[----:B------:R-:W-:Y:S01]  /*1610*/  SEL R34, R12, R34, !P0 ;  /* 0x000000220c227207 */ /* 0x000fe20004000000 */
[----:B------:R-:W-:Y:S01]  /*1620*/  IMAD R28, R28, c[0x0][0x190], RZ ;  /* 0x000064001c1c7a24 */ /* 0x000fe200078e02ff */
[C---:B------:R-:W-:Y:S01]  /*1630*/  SEL R36, R12.reuse, R36, !P0 ;  /* 0x000000240c247207 */ /* 0x040fe20004000000 */
[----:B------:R-:W-:Y:S01]  /*1640*/  IMAD R29, R29, c[0x0][0x190], RZ ;  /* 0x000064001d1d7a24 */ /* 0x000fe200078e02ff */
[----:B------:R-:W-:Y:S01]  /*1650*/  SEL R38, R12, R38, !P0 ;  /* 0x000000260c267207 */ /* 0x000fe20004000000 */
[----:B------:R-:W-:Y:S01]  /*1660*/  IMAD R71, R30, c[0x0][0x190], RZ ;  /* 0x000064001e477a24 */ /* 0x000fe200078e02ff */
[----:B------:R-:W-:Y:S01]  /*1670*/  SEL R40, R12, R40, !P0 ;  /* 0x000000280c287207 */ /* 0x000fe20004000000 */
[----:B------:R-:W-:Y:S01]  /*1680*/  IMAD R32, R32, c[0x0][0x190], RZ ;  /* 0x0000640020207a24 */ /* 0x000fe200078e02ff */
[----:B------:R-:W-:Y:S01]  /*1690*/  ISETP.NE.AND P0, PT, RZ, c[0x0][0x178], PT ;  /* 0x00005e00ff007a0c */ /* 0x000fe20003f05270 */
[----:B------:R-:W-:Y:S01]  /*16a0*/  IMAD R69, R31, c[0x0][0x190], RZ ;  /* 0x000064001f457a24 */ /* 0x000fe200078e02ff */
[----:B------:R-:W-:Y:S01]  /*16b0*/  LOP3.LUT R44, R44, 0x60, R3, 0xf8, !PT ;  /* 0x000000602c2c7812 */ /* 0x000fe200078ef803 */
[----:B------:R-:W-:Y:S01]  /*16c0*/  IMAD R33, R33, c[0x0][0x190], RZ ;  /* 0x0000640021217a24 */ /* 0x000fe200078e02ff */
[----:B------:R-:W-:Y:S01]  /*16d0*/  LEA R88, P3, R22, c[0x0][0x168], 0x1 ;  /* 0x00005a0016587a11 */ /* 0x000fe200078608ff */
[----:B------:R-:W-:Y:S01]  /*16e0*/  IMAD R45, R34, c[0x0][0x190], RZ ;  /* 0x00006400222d7a24 */ /* 0x000fe200078e02ff */
[----:B------:R-:W-:Y:S01]  /*16f0*/  LOP3.LUT R44, R44, 0x10, R11, 0x78, !PT ;  /* 0x000000102c2c7812 */ /* 0x000fe200078e780b */
[----:B------:R-:W-:Y:S01]  /*1700*/  IMAD.SHL.U32 R11, R0, 0x10, RZ ;  /* 0x00000010000b7824 */ /* 0x000fe200078e00ff */
[----:B------:R-:W-:Y:S01]  /*1710*/  LEA R86, P4, R23, c[0x0][0x168], 0x1 ;  /* 0x00005a0017567a11 */ /* 0x000fe200078808ff */
[----:B------:R-:W-:Y:S01]  /*1720*/  IMAD R38, R38, c[0x0][0x190], RZ ;  /* 0x0000640026267a24 */ /* 0x000fe200078e02ff */
[----:B------:R-:W-:Y:S01]  /*1730*/  LEA R80, P6, R25, c[0x0][0x168], 0x1 ;  /* 0x00005a0019507a11 */ /* 0x000fe200078c08ff */
[----:B------:R-:W-:Y:S01]  /*1740*/  IMAD R40, R40, c[0x0][0x190], RZ ;  /* 0x0000640028287a24 */ /* 0x000fe200078e02ff */
[----:B------:R-:W-:Y:S01]  /*1750*/  LOP3.LUT R11, R11, 0x100, RZ, 0xc0, !PT ;  /* 0x000001000b0b7812 */ /* 0x000fe200078ec0ff */
[----:B------:R-:W-:Y:S01]  /*1760*/  IMAD.MOV.U32 R20, RZ, RZ, c[0x0][0x18c] ;  /* 0x00006300ff147624 */ /* 0x000fe200078e00ff */
[----:B------:R-:W-:Y:S01]  /*1770*/  @!P0 LOP3.LUT R35, RZ, c[0x0][0x178], RZ, 0x33, !PT ;  /* 0x00005e00ff238a12 */ /* 0x000fe200078e33ff */
[----:B------:R-:W-:Y:S01]  /*1780*/  IMAD.MOV.U32 R21, RZ, RZ, c[0x0][0x188] ;  /* 0x00006200ff157624 */ /* 0x000fe200078e00ff */
[----:B------:R-:W-:Y:S01]  /*1790*/  LEA.HI.X.SX32 R89, R22, c[0x0][0x16c], 0x1, P3 ;  /* 0x00005b0016597a11 */ /* 0x000fe200018f0eff */
[----:B------:R-:W-:Y:S01]  /*17a0*/  IMAD.IADD R11, R11, 0x1, R44 ;  /* 0x000000010b0b7824 */ /* 0x000fe200078e022c */
[----:B------:R-:W-:Y:S01]  /*17b0*/  LEA.HI.X.SX32 R87, R23, c[0x0][0x16c], 0x1, P4 ;  /* 0x00005b0017577a11 */ /* 0x000fe200020f0eff */
[----:B------:R-:W-:Y:S01]  /*17c0*/  IMAD R35, R35, c[0x0][0x184], RZ ;  /* 0x0000610023237a24 */ /* 0x000fe200078e02ff */
[----:B------:R-:W-:Y:S01]  /*17d0*/  LEA R82, P5, R24, c[0x0][0x168], 0x1 ;  /* 0x00005a0018527a11 */ /* 0x000fe200078a08ff */
[----:B------:R-:W-:Y:S01]  /*17e0*/  IMAD R44, R36, c[0x0][0x190], RZ ;  /* 0x00006400242c7a24 */ /* 0x000fe200078e02ff */
[----:B------:R-:W-:Y:S01]  /*17f0*/  LEA R78, P0, R26, c[0x0][0x168], 0x1 ;  /* 0x00005a001a4e7a11 */ /* 0x000fe200078008ff */
[----:B------:R-:W-:Y:S01]  /*1800*/  IMAD R19, R2, c[0x0][0x188], RZ ;  /* 0x0000620002137a24 */ /* 0x000fe200078e02ff */
[----:B------:R-:W-:Y:S01]  /*1810*/  LEA R84, P2, R35, c[0x0][0x160], 0x1 ;  /* 0x0000580023547a11 */ /* 0x000fe200078408ff */
[----:B------:R-:W-:Y:S01]  /*1820*/  IMAD.SHL.U32 R20, R20, 0x80, RZ ;  /* 0x0000008014147824 */ /* 0x000fe200078e00ff */
[----:B------:R-:W-:Y:S01]  /*1830*/  LEA R76, P1, R27, c[0x0][0x168], 0x1 ;  /* 0x00005a001b4c7a11 */ /* 0x000fe200078208ff */
[----:B------:R-:W-:Y:S01]  /*1840*/  IMAD.SHL.U32 R21, R21, 0x80, RZ ;  /* 0x0000008015157824 */ /* 0x000fe200078e00ff */
[----:B------:R-:W-:Y:S01]  /*1850*/  LEA.HI.X.SX32 R85, R35, c[0x0][0x164], 0x1, P2 ;  /* 0x0000590023557a11 */ /* 0x000fe200010f0eff */
[----:B------:R-:W-:Y:S01]  /*1860*/  IMAD R53, R6, c[0x0][0x18c], RZ ;  /* 0x0000630006357a24 */ /* 0x000fe200078e02ff */
[----:B------:R-:W-:-:S02]  /*1870*/  LEA R74, P2, R28, c[0x0][0x168], 0x1 ;  /* 0x00005a001c4a7a11 */ /* 0x000fc400078408ff */
[----:B------:R-:W-:Y:S02]  /*1880*/  LEA R72, P3, R29, c[0x0][0x168], 0x1 ;  /* 0x00005a001d487a11 */ /* 0x000fe400078608ff */
[----:B------:R-:W-:Y:S02]  /*1890*/  LEA R70, P4, R71, c[0x0][0x168], 0x1 ;  /* 0x00005a0047467a11 */ /* 0x000fe400078808ff */
[----:B------:R-:W-:Y:S02]  /*18a0*/  LEA.HI.X.SX32 R81, R25, c[0x0][0x16c], 0x1, P6 ;  /* 0x00005b0019517a11 */ /* 0x000fe400030f0eff */
[C---:B------:R-:W-:Y:S02]  /*18b0*/  LOP3.LUT R12, R2.reuse, 0x10, RZ, 0xfc, !PT ;  /* 0x00000010020c7812 */ /* 0x040fe400078efcff */
[----:B------:R-:W-:Y:S02]  /*18c0*/  LOP3.LUT R13, R2, 0x20, RZ, 0xfc, !PT ;  /* 0x00000020020d7812 */ /* 0x000fe400078efcff */
[----:B------:R-:W-:Y:S01]  /*18d0*/  LEA.HI R14, R0, 0x30, RZ, 0x1c ;  /* 0x00000030000e7811 */ /* 0x000fe200078fe0ff */
[----:B------:R-:W-:Y:S01]  /*18e0*/  IMAD R59, R12, c[0x0][0x188], RZ ;  /* 0x000062000c3b7a24 */ /* 0x000fe200078e02ff */
[C---:B------:R-:W-:Y:S01]  /*18f0*/  LOP3.LUT R15, R2.reuse, 0x40, RZ, 0xfc, !PT ;  /* 0x00000040020f7812 */ /* 0x040fe200078efcff */
[----:B------:R-:W-:Y:S01]  /*1900*/  IMAD R58, R13, c[0x0][0x188], RZ ;  /* 0x000062000d3a7a24 */ /* 0x000fe200078e02ff */
[----:B------:R-:W-:Y:S01]  /*1910*/  LOP3.LUT R16, R2, 0x50, RZ, 0xfc, !PT ;  /* 0x0000005002107812 */ /* 0x000fe200078efcff */
[----:B------:R-:W-:Y:S01]  /*1920*/  IMAD R54, R14, c[0x0][0x188], RZ ;  /* 0x000062000e367a24 */ /* 0x000fe200078e02ff */
[----:B------:R-:W-:Y:S01]  /*1930*/  LOP3.LUT R17, R2, 0x60, RZ, 0xfc, !PT ;  /* 0x0000006002117812 */ /* 0x000fe200078efcff */
[----:B------:R-:W-:Y:S01]  /*1940*/  IMAD R57, R15, c[0x0][0x188], RZ ;  /* 0x000062000f397a24 */ /* 0x000fe200078e02ff */
[----:B------:R-:W-:Y:S01]  /*1950*/  LEA.HI R18, R0, 0x70, RZ, 0x1c ;  /* 0x0000007000127811 */ /* 0x000fe200078fe0ff */
[----:B------:R-:W-:Y:S01]  /*1960*/  IMAD R56, R16, c[0x0][0x188], RZ ;  /* 0x0000620010387a24 */ /* 0x000fe200078e02ff */
[----:B------:R-:W-:Y:S01]  /*1970*/  LEA.HI.X.SX32 R83, R24, c[0x0][0x16c], 0x1, P5 ;  /* 0x00005b0018537a11 */ /* 0x000fe200028f0eff */
[----:B------:R-:W-:Y:S01]  /*1980*/  IMAD R55, R17, c[0x0][0x188], RZ ;  /* 0x0000620011377a24 */ /* 0x000fe200078e02ff */
[----:B------:R-:W-:Y:S01]  /*1990*/  LEA R66, P6, R32, c[0x0][0x168], 0x1 ;  /* 0x00005a0020427a11 */ /* 0x000fe200078c08ff */
[----:B------:R-:W-:Y:S01]  /*19a0*/  IMAD R52, R18, c[0x0][0x188], RZ ;  /* 0x0000620012347a24 */ /* 0x000fe200078e02ff */
[----:B------:R-:W-:-:S02]  /*19b0*/  LEA.HI.X.SX32 R79, R26, c[0x0][0x16c], 0x1, P0 ;  /* 0x00005b001a4f7a11 */ /* 0x000fc400000f0eff */
[----:B------:R-:W-:Y:S02]  /*19c0*/  LEA.HI.X.SX32 R77, R27, c[0x0][0x16c], 0x1, P1 ;  /* 0x00005b001b4d7a11 */ /* 0x000fe400008f0eff */
[----:B------:R-:W-:Y:S02]  /*19d0*/  LEA.HI.X.SX32 R75, R28, c[0x0][0x16c], 0x1, P2 ;  /* 0x00005b001c4b7a11 */ /* 0x000fe400010f0eff */
[----:B------:R-:W-:Y:S02]  /*19e0*/  LEA.HI.X.SX32 R73, R29, c[0x0][0x16c], 0x1, P3 ;  /* 0x00005b001d497a11 */ /* 0x000fe400018f0eff */
[----:B------:R-:W-:Y:S02]  /*19f0*/  LEA.HI.X.SX32 R71, R71, c[0x0][0x16c], 0x1, P4 ;  /* 0x00005b0047477a11 */ /* 0x000fe400020f0eff */
[----:B------:R-:W-:Y:S02]  /*1a00*/  LEA R68, P5, R69, c[0x0][0x168], 0x1 ;  /* 0x00005a0045447a11 */ /* 0x000fe400078a08ff */
[----:B------:R-:W-:-:S02]  /*1a10*/  LEA R34, P0, R33, c[0x0][0x168], 0x1 ;  /* 0x00005a0021227a11 */ /* 0x000fc400078008ff */
[----:B------:R-:W-:Y:S02]  /*1a20*/  LEA R30, P1, R45, c[0x0][0x168], 0x1 ;  /* 0x00005a002d1e7a11 */ /* 0x000fe400078208ff */
[----:B------:R-:W-:Y:S02]  /*1a30*/  LEA R43, P2, R44, c[0x0][0x168], 0x1 ;  /* 0x00005a002c2b7a11 */ /* 0x000fe400078408ff */
[----:B------:R-:W-:Y:S02]  /*1a40*/  LEA R36, P3, R38, c[0x0][0x168], 0x1 ;  /* 0x00005a0026247a11 */ /* 0x000fe400078608ff */
[----:B------:R-:W-:Y:S02]  /*1a50*/  LEA R31, P4, R40, c[0x0][0x168], 0x1 ;  /* 0x00005a00281f7a11 */ /* 0x000fe400078808ff */
[----:B------:R-:W-:Y:S02]  /*1a60*/  LEA.HI.X.SX32 R67, R32, c[0x0][0x16c], 0x1, P6 ;  /* 0x00005b0020437a11 */ /* 0x000fe400030f0eff */
[----:B------:R-:W-:-:S02]  /*1a70*/  LOP3.LUT R5, R3, 0x60, RZ, 0xc0, !PT ;  /* 0x0000006003057812 */ /* 0x000fc400078ec0ff */
[----:B------:R-:W-:Y:S02]  /*1a80*/  LOP3.LUT R63, R10, 0x40, RZ, 0x3c, !PT ;  /* 0x000000400a3f7812 */ /* 0x000fe400078e3cff */
[----:B------:R-:W-:Y:S02]  /*1a90*/  LEA.HI.X.SX32 R69, R69, c[0x0][0x16c], 0x1, P5 ;  /* 0x00005b0045457a11 */ /* 0x000fe400028f0eff */
[----:B------:R-:W-:Y:S02]  /*1aa0*/  LEA.HI.X.SX32 R35, R33, c[0x0][0x16c], 0x1, P0 ;  /* 0x00005b0021237a11 */ /* 0x000fe400000f0eff */
[----:B------:R-:W-:Y:S02]  /*1ab0*/  LEA.HI.X.SX32 R45, R45, c[0x0][0x16c], 0x1, P1 ;  /* 0x00005b002d2d7a11 */ /* 0x000fe400008f0eff */
[----:B------:R-:W-:Y:S02]  /*1ac0*/  LEA.HI.X.SX32 R44, R44, c[0x0][0x16c], 0x1, P2 ;  /* 0x00005b002c2c7a11 */ /* 0x000fe400010f0eff */
[----:B------:R-:W-:-:S02]  /*1ad0*/  LEA.HI.X.SX32 R37, R38, c[0x0][0x16c], 0x1, P3 ;  /* 0x00005b0026257a11 */ /* 0x000fc400018f0eff */
[----:B------:R-:W-:Y:S02]  /*1ae0*/  LEA.HI.X.SX32 R32, R40, c[0x0][0x16c], 0x1, P4 ;  /* 0x00005b0028207a11 */ /* 0x000fe400020f0eff */
.L_x_1:
[----:B------:R-:W-:Y:S01]  /*1af0*/  ISETP.GE.AND P1, PT, R12, UR4, PT ;  /* 0x000000040c007c0c */ /* 0x000fe2000bf26270 */
[----:B------:R-:W-:Y:S01]  /*1b00*/  IMAD.WIDE R26, R59, 0x2, R84 ;  /* 0x000000023b1a7825 */ /* 0x000fe200078e0254 */
[----:B------:R-:W-:Y:S02]  /*1b10*/  PRMT R96, RZ, 0x7610, R96 ;  /* 0x00007610ff607816 */ /* 0x000fe40000000060 */
[----:B------:R-:W-:Y:S01]  /*1b20*/  PRMT R90, RZ, 0x7610, R90 ;  /* 0x00007610ff5a7816 */ /* 0x000fe2000000005a */
[----:B------:R-:W-:Y:S01]  /*1b30*/  IMAD.WIDE R28, R19, 0x2, R84 ;  /* 0x00000002131c7825 */ /* 0x000fe200078e0254 */
[----:B------:R-:W-:Y:S02]  /*1b40*/  ISETP.GE.AND P0, PT, R2, UR4, PT ;  /* 0x0000000402007c0c */ /* 0x000fe4000bf06270 */
[----:B------:R-:W-:-:S05]  /*1b50*/  PRMT R98, RZ, 0x7610, R98 ;  /* 0x00007610ff627816 */ /* 0x000fca0000000062 */
[----:B------:R0:W2:Y:S01]  /*1b60*/  @!P1 LDG.E.U16 R96, [R26.64] ;  /* 0x000000061a609981 */ /* 0x0000a2000c1e1500 */
[----:B------:R-:W-:Y:S01]  /*1b70*/  ISETP.GE.AND P1, PT, R14, UR4, PT ;  /* 0x000000040e007c0c */ /* 0x000fe2000bf26270 */
[----:B------:R-:W-:-:S04]  /*1b80*/  IMAD.WIDE R24, R54, 0x2, R84 ;  /* 0x0000000236187825 */ /* 0x000fc800078e0254 */
[----:B------:R1:W3:Y:S01]  /*1b90*/  @!P0 LDG.E.U16 R98, [R28.64] ;  /* 0x000000061c628981 */ /* 0x0002e2000c1e1500 */
[----:B------:R-:W-:-:S07]  /*1ba0*/  ISETP.GE.AND P0, PT, R13, UR4, PT ;  /* 0x000000040d007c0c */ /* 0x000fce000bf06270 */
[----:B------:R4:W5:Y:S01]  /*1bb0*/  @!P1 LDG.E.U16 R90, [R24.64] ;  /* 0x00000006185a9981 */ /* 0x000962000c1e1500 */
[----:B------:R-:W-:Y:S01]  /*1bc0*/  PRMT R92, RZ, 0x7610, R92 ;  /* 0x00007610ff5c7816 */ /* 0x000fe2000000005c */
[----:B------:R-:W-:Y:S01]  /*1bd0*/  IMAD.WIDE R22, R58, 0x2, R84 ;  /* 0x000000023a167825 */ /* 0x000fe200078e0254 */
[----:B------:R-:W-:-:S04]  /*1be0*/  ISETP.GE.AND P1, PT, R16, UR4, PT ;  /* 0x0000000410007c0c */ /* 0x000fc8000bf26270 */
[----:B------:R4:W3:Y:S01]  /*1bf0*/  @!P0 LDG.E.U16 R92, [R22.64] ;  /* 0x00000006165c8981 */ /* 0x0008e2000c1e1500 */
[----:B------:R-:W-:Y:S01]  /*1c00*/  ISETP.GE.AND P0, PT, R15, UR4, PT ;  /* 0x000000040f007c0c */ /* 0x000fe2000bf06270 */
[----:B-1----:R-:W-:Y:S01]  /*1c10*/  IMAD.WIDE R28, R57, 0x2, R84 ;  /* 0x00000002391c7825 */ /* 0x002fe200078e0254 */
[----:B------:R-:W-:Y:S02]  /*1c20*/  PRMT R46, RZ, 0x7610, R46 ;  /* 0x00007610ff2e7816 */ /* 0x000fe4000000002e */
[----:B------:R-:W-:Y:S01]  /*1c30*/  PRMT R42, RZ, 0x7610, R42 ;  /* 0x00007610ff2a7816 */ /* 0x000fe2000000002a */
[----:B0-----:R-:W-:-:S05]  /*1c40*/  IMAD.WIDE R26, R56, 0x2, R84 ;  /* 0x00000002381a7825 */ /* 0x001fca00078e0254 */
[----:B------:R0:W3:Y:S01]  /*1c50*/  @!P1 LDG.E.U16 R42, [R26.64] ;  /* 0x000000061a2a9981 */ /* 0x0000e2000c1e1500 */
[----:B------:R-:W-:-:S03]  /*1c60*/  ISETP.GE.AND P1, PT, R18, UR4, PT ;  /* 0x0000000412007c0c */ /* 0x000fc6000bf26270 */
[----:B------:R1:W3:Y:S01]  /*1c70*/  @!P0 LDG.E.U16 R46, [R28.64] ;  /* 0x000000061c2e8981 */ /* 0x0002e2000c1e1500 */
[----:B------:R-:W-:Y:S01]  /*1c80*/  ISETP.GE.AND P0, PT, R17, UR4, PT ;  /* 0x0000000411007c0c */ /* 0x000fe2000bf06270 */
[----:B----4-:R-:W-:Y:S01]  /*1c90*/  IMAD.WIDE R22, R55, 0x2, R84 ;  /* 0x0000000237167825 */ /* 0x010fe200078e0254 */
[----:B------:R-:W-:Y:S02]  /*1ca0*/  PRMT R40, RZ, 0x7610, R40 ;  /* 0x00007610ff287816 */ /* 0x000fe40000000028 */
[----:B------:R-:W-:Y:S01]  /*1cb0*/  PRMT R38, RZ, 0x7610, R38 ;  /* 0x00007610ff267816 */ /* 0x000fe20000000026 */
[----:B------:R-:W-:-:S05]  /*1cc0*/  IMAD.WIDE R24, R52, 0x2, R84 ;  /* 0x0000000234187825 */ /* 0x000fca00078e0254 */
[----:B------:R4:W3:Y:S04]  /*1cd0*/  @!P1 LDG.E.U16 R38, [R24.64] ;  /* 0x0000000618269981 */ /* 0x0008e8000c1e1500 */
[----:B------:R1:W3:Y:S04]  /*1ce0*/  @!P0 LDG.E.U16 R40, [R22.64] ;  /* 0x0000000616288981 */ /* 0x0002e8000c1e1500 */
[----:B------:R-:W-:Y:S01]  /*1cf0*/  BAR.SYNC.DEFER_BLOCKING 0x0 ;  /* 0x0000000000007b1d */ /* 0x000fe20000010000 */
[----:B------:R-:W-:Y:S01]  /*1d00*/  ISETP.GE.AND P0, PT, R6, UR4, PT ;  /* 0x0000000406007c0c */ /* 0x000fe2000bf06270 */
[----:B0-----:R-:W-:-:S02]  /*1d10*/  IMAD.MOV.U32 R26, RZ, RZ, R36 ;  /* 0x000000ffff1a7224 */ /* 0x001fc400078e0024 */
[----:B------:R-:W-:Y:S01]  /*1d20*/  IMAD.MOV.U32 R27, RZ, RZ, R37 ;  /* 0x000000ffff1b7224 */ /* 0x000fe200078e0025 */
[----:B------:R-:W-:-:S03]  /*1d30*/  PRMT R41, RZ, 0x7610, R41 ;  /* 0x00007610ff297816 */ /* 0x000fc60000000029 */
[----:B-1----:R-:W-:Y:S01]  /*1d40*/  IMAD.WIDE R22, R53, 0x2, R26 ;  /* 0x0000000235167825 */ /* 0x002fe200078e021a */
[----:B------:R-:W-:-:S05]  /*1d50*/  PRMT R65, RZ, 0x7610, R65 ;  /* 0x00007610ff417816 */ /* 0x000fca0000000041 */
[----:B------:R0:W3:Y:S02]  /*1d60*/  @!P0 LDG.E.U16 R41, [R22.64] ;  /* 0x0000000616298981 */ /* 0x0000e4000c1e1500 */
[----:B0-----:R-:W-:Y:S02]  /*1d70*/  IMAD.MOV.U32 R22, RZ, RZ, R43 ;  /* 0x000000ffff167224 */ /* 0x001fe400078e002b */
[--C-:B------:R-:W-:Y:S01]  /*1d80*/  IMAD.MOV.U32 R23, RZ, RZ, R44.reuse ;  /* 0x000000ffff177224 */ /* 0x100fe200078e002c */
[----:B------:R-:W-:-:S03]  /*1d90*/  PRMT R44, RZ, 0x7610, R44 ;  /* 0x00007610ff2c7816 */ /* 0x000fc6000000002c */
[----:B------:R-:W-:-:S05]  /*1da0*/  IMAD.WIDE R28, R53, 0x2, R22 ;  /* 0x00000002351c7825 */ /* 0x000fca00078e0216 */
[----:B------:R0:W3:Y:S01]  /*1db0*/  @!P0 LDG.E.U16 R44, [R28.64] ;  /* 0x000000061c2c8981 */ /* 0x0000e2000c1e1500 */
[----:B----4-:R-:W-:Y:S02]  /*1dc0*/  IMAD.MOV.U32 R24, RZ, RZ, R31 ;  /* 0x000000ffff187224 */ /* 0x010fe400078e001f */
[----:B------:R-:W-:Y:S02]  /*1dd0*/  IMAD.MOV.U32 R25, RZ, RZ, R32 ;  /* 0x000000ffff197224 */ /* 0x000fe400078e0020 */
[----:B0-----:R-:W-:Y:S02]  /*1de0*/  IMAD.MOV.U32 R28, RZ, RZ, R30 ;  /* 0x000000ffff1c7224 */ /* 0x001fe400078e001e */
[----:B------:R-:W-:Y:S01]  /*1df0*/  IMAD.MOV.U32 R29, RZ, RZ, R45 ;  /* 0x000000ffff1d7224 */ /* 0x000fe200078e002d */
[----:B------:R-:W-:-:S03]  /*1e00*/  PRMT R39, RZ, 0x7610, R39 ;  /* 0x00007610ff277816 */ /* 0x000fc60000000027 */
[----:B------:R-:W-:-:S04]  /*1e10*/  IMAD.WIDE R30, R53, 0x2, R28 ;  /* 0x00000002351e7825 */ /* 0x000fc800078e021c */
[C---:B------:R-:W-:Y:S01]  /*1e20*/  IMAD.WIDE R32, R53.reuse, 0x2, R24 ;  /* 0x0000000235207825 */ /* 0x040fe200078e0218 */
[----:B------:R0:W4:Y:S01]  /*1e30*/  @!P0 LDG.E.U16 R65, [R30.64] ;  /* 0x000000061e418981 */ /* 0x000122000c1e1500 */
[----:B------:R-:W-:Y:S02]  /*1e40*/  PRMT R43, RZ, 0x7610, R43 ;  /* 0x00007610ff2b7816 */ /* 0x000fe4000000002b */
[----:B------:R-:W-:Y:S01]  /*1e50*/  PRMT R45, RZ, 0x7610, R45 ;  /* 0x00007610ff2d7816 */ /* 0x000fe2000000002d */
[----:B------:R1:W4:Y:S01]  /*1e60*/  @!P0 LDG.E.U16 R39, [R32.64] ;  /* 0x0000000620278981 */ /* 0x000322000c1e1500 */
[----:B------:R-:W-:-:S04]  /*1e70*/  IMAD.WIDE R36, R53, 0x2, R66 ;  /* 0x0000000235247825 */ /* 0x000fc800078e0242 */
[----:B0-----:R-:W-:Y:S01]  /*1e80*/  IMAD.MOV.U32 R30, RZ, RZ, R34 ;  /* 0x000000ffff1e7224 */ /* 0x001fe200078e0022 */
[----:B------:R-:W-:Y:S01]  /*1e90*/  PRMT R94, RZ, 0x7610, R94 ;  /* 0x00007610ff5e7816 */ /* 0x000fe2000000005e */
[----:B------:R-:W-:Y:S01]  /*1ea0*/  IMAD.MOV.U32 R31, RZ, RZ, R35 ;  /* 0x000000ffff1f7224 */ /* 0x000fe200078e0023 */
[----:B------:R-:W-:Y:S01]  /*1eb0*/  PRMT R91, RZ, 0x7610, R91 ;  /* 0x00007610ff5b7816 */ /* 0x000fe2000000005b */
[C---:B------:R-:W-:Y:S01]  /*1ec0*/  IMAD.WIDE R34, R53.reuse, 0x2, R68 ;  /* 0x0000000235227825 */ /* 0x040fe200078e0244 */
[----:B------:R0:W4:Y:S03]  /*1ed0*/  @!P0 LDG.E.U16 R45, [R36.64] ;  /* 0x00000006242d8981 */ /* 0x000126000c1e1500 */
[----:B-1----:R-:W-:Y:S01]  /*1ee0*/  IMAD.WIDE R32, R53, 0x2, R30 ;  /* 0x0000000235207825 */ /* 0x002fe200078e021e */
[----:B------:R-:W-:Y:S01]  /*1ef0*/  PRMT R47, RZ, 0x7610, R47 ;  /* 0x00007610ff2f7816 */ /* 0x000fe2000000002f */
[----:B------:R1:W4:Y:S01]  /*1f00*/  @!P0 LDG.E.U16 R94, [R34.64] ;  /* 0x00000006225e8981 */ /* 0x000322000c1e1500 */
[----:B------:R-:W-:-:S03]  /*1f10*/  PRMT R93, RZ, 0x7610, R93 ;  /* 0x00007610ff5d7816 */ /* 0x000fc6000000005d */
[----:B------:R1:W4:Y:S01]  /*1f20*/  @!P0 LDG.E.U16 R43, [R32.64] ;  /* 0x00000006202b8981 */ /* 0x000322000c1e1500 */
[----:B0-----:R-:W-:Y:S01]  /*1f30*/  IMAD.WIDE R36, R53, 0x2, R72 ;  /* 0x0000000235247825 */ /* 0x001fe200078e0248 */
[----:B------:R-:W-:-:S03]  /*1f40*/  PRMT R95, RZ, 0x7610, R95 ;  /* 0x00007610ff5f7816 */ /* 0x000fc6000000005f */
[C---:B-1----:R-:W-:Y:S01]  /*1f50*/  IMAD.WIDE R34, R53.reuse, 0x2, R74 ;  /* 0x0000000235227825 */ /* 0x042fe200078e024a */
[----:B------:R0:W4:Y:S03]  /*1f60*/  @!P0 LDG.E.U16 R47, [R36.64] ;  /* 0x00000006242f8981 */ /* 0x000126000c1e1500 */
[----:B------:R-:W-:Y:S01]  /*1f70*/  IMAD.WIDE R32, R53, 0x2, R70 ;  /* 0x0000000235207825 */ /* 0x000fe200078e0246 */
[----:B------:R1:W4:Y:S01]  /*1f80*/  @!P0 LDG.E.U16 R93, [R34.64] ;  /* 0x00000006225d8981 */ /* 0x000322000c1e1500 */
[----:B------:R-:W-:-:S03]  /*1f90*/  PRMT R97, RZ, 0x7610, R97 ;  /* 0x00007610ff617816 */ /* 0x000fc60000000061 */
[----:B------:R1:W4:Y:S01]  /*1fa0*/  @!P0 LDG.E.U16 R91, [R32.64] ;  /* 0x00000006205b8981 */ /* 0x000322000c1e1500 */
[----:B0-----:R-:W-:Y:S01]  /*1fb0*/  IMAD.WIDE R36, R53, 0x2, R78 ;  /* 0x0000000235247825 */ /* 0x001fe200078e024e */
[----:B------:R-:W-:-:S03]  /*1fc0*/  PRMT R99, RZ, 0x7610, R99 ;  /* 0x00007610ff637816 */ /* 0x000fc60000000063 */
[C---:B-1----:R-:W-:Y:S01]  /*1fd0*/  IMAD.WIDE R34, R53.reuse, 0x2, R80 ;  /* 0x0000000235227825 */ /* 0x042fe200078e0250 */
[----:B------:R0:W4:Y:S03]  /*1fe0*/  @!P0 LDG.E.U16 R95, [R36.64] ;  /* 0x00000006245f8981 */ /* 0x000126000c1e1500 */
[C---:B------:R-:W-:Y:S01]  /*1ff0*/  IMAD.WIDE R32, R53.reuse, 0x2, R76 ;  /* 0x0000000235207825 */ /* 0x040fe200078e024c */
[----:B------:R1:W4:Y:S01]  /*2000*/  @!P0 LDG.E.U16 R97, [R34.64] ;  /* 0x0000000622618981 */ /* 0x000322000c1e1500 */
[----:B------:R-:W-:Y:S02]  /*2010*/  PRMT R101, RZ, 0x7610, R101 ;  /* 0x00007610ff657816 */ /* 0x000fe40000000065 */
[----:B0-----:R-:W-:-:S04]  /*2020*/  IMAD.WIDE R36, R53, 0x2, R86 ;  /* 0x0000000235247825 */ /* 0x001fc800078e0256 */
[----:B-1----:R-:W-:-:S05]  /*2030*/  IMAD.WIDE R34, R53, 0x2, R88 ;  /* 0x0000000235227825 */ /* 0x002fca00078e0258 */
[----:B------:R-:W4:Y:S04]  /*2040*/  @!P0 LDG.E.U16 R101, [R34.64] ;  /* 0x0000000622658981 */ /* 0x000f28000c1e1500 */
[----:B--2---:R0:W-:Y:S02]  /*2050*/  STS.U16 [R9+0x2200], R96 ;  /* 0x0022006009007388 */ /* 0x0041e40000000400 */
[----:B0-----:R-:W-:Y:S02]  /*2060*/  PRMT R96, RZ, 0x7610, R96 ;  /* 0x00007610ff607816 */ /* 0x001fe40000000060 */
[----:B-----5:R0:W-:Y:S04]  /*2070*/  STS.U16 [R9+0x2600], R90 ;  /* 0x0026005a09007388 */ /* 0x0201e80000000400 */
[----:B------:R1:W2:Y:S01]  /*2080*/  @!P0 LDG.E.U16 R96, [R32.64] ;  /* 0x0000000620608981 */ /* 0x0002a2000c1e1500 */
[----:B0-----:R-:W-:Y:S01]  /*2090*/  PRMT R90, RZ, 0x7610, R90 ;  /* 0x00007610ff5a7816 */ /* 0x001fe2000000005a */
[----:B-1----:R-:W-:-:S05]  /*20a0*/  IMAD.WIDE R32, R53, 0x2, R82 ;  /* 0x0000000235207825 */ /* 0x002fca00078e0252 */
[----:B------:R-:W5:Y:S04]  /*20b0*/  @!P0 LDG.E.U16 R90, [R36.64] ;  /* 0x00000006245a8981 */ /* 0x000f68000c1e1500 */
[----:B------:R-:W2:Y:S04]  /*20c0*/  @!P0 LDG.E.U16 R99, [R32.64] ;  /* 0x0000000620638981 */ /* 0x000ea8000c1e1500 */
[----:B---3--:R-:W-:Y:S04]  /*20d0*/  STS.U16 [R9+0x2000], R98 ;  /* 0x0020006209007388 */ /* 0x008fe80000000400 */
[----:B------:R-:W-:Y:S04]  /*20e0*/  STS.U16 [R9+0x2400], R92 ;  /* 0x0024005c09007388 */ /* 0x000fe80000000400 */
[----:B------:R-:W-:Y:S04]  /*20f0*/  STS.U16 [R9+0x2800], R46 ;  /* 0x0028002e09007388 */ /* 0x000fe80000000400 */
[----:B------:R-:W-:Y:S04]  /*2100*/  STS.U16 [R9+0x2a00], R42 ;  /* 0x002a002a09007388 */ /* 0x000fe80000000400 */
[----:B------:R-:W-:Y:S04]  /*2110*/  STS.U16 [R9+0x2c00], R40 ;  /* 0x002c002809007388 */ /* 0x000fe80000000400 */
[----:B------:R-:W-:Y:S04]  /*2120*/  STS.U16 [R9+0x2e00], R38 ;  /* 0x002e002609007388 */ /* 0x000fe80000000400 */
[----:B----4-:R-:W-:Y:S04]  /*2130*/  STS.U16 [R8], R39 ;  /* 0x0000002708007388 */ /* 0x010fe80000000400 */
[----:B------:R-:W-:Y:S04]  /*2140*/  STS.U16 [R8+0x800], R43 ;  /* 0x0008002b08007388 */ /* 0x000fe80000000400 */
[----:B------:R-:W-:Y:S04]  /*2150*/  STS.U16 [R8+0x1000], R47 ;  /* 0x0010002f08007388 */ /* 0x000fe80000000400 */
[----:B------:R-:W-:Y:S04]  /*2160*/  STS.U16 [R8+0x1800], R97 ;  /* 0x0018006108007388 */ /* 0x000fe80000000400 */
[----:B------:R-:W-:Y:S04]  /*2170*/  STS.U16 [R60+0x200], R41 ;  /* 0x000200293c007388 */ /* 0x000fe80000000400 */
[----:B------:R-:W-:Y:S04]  /*2180*/  STS.U16 [R60+0xa00], R45 ;  /* 0x000a002d3c007388 */ /* 0x000fe80000000400 */
[----:B------:R-:W-:Y:S04]  /*2190*/  STS.U16 [R60+0x1200], R93 ;  /* 0x0012005d3c007388 */ /* 0x000fe80000000400 */
[----:B--2---:R-:W-:Y:S04]  /*21a0*/  STS.U16 [R60+0x1a00], R99 ;  /* 0x001a00633c007388 */ /* 0x004fe80000000400 */
[----:B------:R-:W-:Y:S04]  /*21b0*/  STS.U16 [R61+0x400], R44 ;  /* 0x0004002c3d007388 */ /* 0x000fe80000000400 */
[----:B------:R-:W-:Y:S04]  /*21c0*/  STS.U16 [R61+0xc00], R94 ;  /* 0x000c005e3d007388 */ /* 0x000fe80000000400 */
[----:B------:R-:W-:Y:S04]  /*21d0*/  STS.U16 [R61+0x1400], R96 ;  /* 0x001400603d007388 */ /* 0x000fe80000000400 */
[----:B-----5:R-:W-:Y:S04]  /*21e0*/  STS.U16 [R61+0x1c00], R90 ;  /* 0x001c005a3d007388 */ /* 0x020fe80000000400 */
[----:B------:R-:W-:Y:S04]  /*21f0*/  STS.U16 [R62+0x600], R65 ;  /* 0x000600413e007388 */ /* 0x000fe80000000400 */
[----:B------:R-:W-:Y:S04]  /*2200*/  STS.U16 [R62+0xe00], R91 ;  /* 0x000e005b3e007388 */ /* 0x000fe80000000400 */
[----:B------:R-:W-:Y:S04]  /*2210*/  STS.U16 [R62+0x1600], R95 ;  /* 0x0016005f3e007388 */ /* 0x000fe80000000400 */
[----:B------:R-:W-:Y:S04]  /*2220*/  STS.U16 [R62+0x1e00], R101 ;  /* 0x001e00653e007388 */ /* 0x000fe80000000400 */
[----:B------:R-:W-:Y:S06]  /*2230*/  BAR.SYNC.DEFER_BLOCKING 0x0 ;  /* 0x0000000000007b1d */ /* 0x000fec0000010000 */
[----:B------:R-:W-:Y:S04]  /*2240*/  LDSM.16.MT88.4 R32, [R11+0x2000] ;  /* 0x002000000b20783b */ /* 0x000fe80000004200 */
[----:B------:R-:W0:Y:S04]  /*2250*/  LDSM.16.M88.4 R40, [R10] ;  /* 0x000000000a28783b */ /* 0x000e280000000200 */
[----:B------:R-:W1:Y:S04]  /*2260*/  LDSM.16.MT88.4 R44, [R11+0x2200] ;  /* 0x002200000b2c783b */ /* 0x000e680000004200 */
[----:B------:R-:W-:Y:S01]  /*2270*/  LDSM.16.M88.4 R36, [R63] ;  /* 0x000000003f24783b */ /* 0x000fe20000000200 */
[----:B0-----:R-:W-:Y:S03]  /*2280*/  HMMA.16816.F32.BF16 R48, R32, R40, R48 ;  /* 0x000000282030723c */ /* 0x001fe60000041830 */
[----:B------:R-:W0:Y:S11]  /*2290*/  LDSM.16.MT88.4 R32, [R11+0x2400] ;  /* 0x002400000b20783b */ /* 0x000e360000004200 */
[----:B------:R-:W-:Y:S10]  /*22a0*/  @!UPT UIADD3 URZ, URZ, URZ, URZ ;  /* 0x0000003f3f3ff290 */ /* 0x000ff4000fffe03f */
[----:B-1----:R-:W-:Y:S01]  /*22b0*/  HMMA.16816.F32.BF16 R48, R44, R42, R48 ;  /* 0x0000002a2c30723c */ /* 0x002fe20000041830 */
[----:B------:R-:W1:Y:S04]  /*22c0*/  LDSM.16.MT88.4 R40, [R11+0x2600] ;  /* 0x002600000b28783b */ /* 0x000e680000004200 */
[----:B------:R-:W-:Y:S11]  /*22d0*/  LDSM.16.M88.4 R44, [R10+0x80] ;  /* 0x000080000a2c783b */ /* 0x000ff60000000200 */
[----:B------:R-:W-:Y:S08]  /*22e0*/  @!UPT UIADD3 URZ, URZ, URZ, URZ ;  /* 0x0000003f3f3ff290 */ /* 0x000ff0000fffe03f */
[----:B0-----:R-:W-:Y:S01]  /*22f0*/  HMMA.16816.F32.BF16 R48, R32, R36, R48 ;  /* 0x000000242030723c */ /* 0x001fe20000041830 */
[----:B------:R-:W0:Y:S11]  /*2300*/  LDSM.16.MT88.4 R32, [R11+0x2800] ;  /* 0x002800000b20783b */ /* 0x000e360000004200 */
[----:B------:R-:W-:Y:S11]  /*2310*/  @!UPT UIADD3 URZ, URZ, URZ, URZ ;  /* 0x0000003f3f3ff290 */ /* 0x000ff6000fffe03f */
[----:B------:R-:W-:Y:S01]  /*2320*/  @!UPT UIADD3 URZ, URZ, URZ, URZ ;  /* 0x0000003f3f3ff290 */ /* 0x000fe2000fffe03f */
        /* <DEDUP_REMOVED lines=9> */
[----:B------:R-:W1:Y:S01]  /*23c0*/  LDSM.16.MT88.4 R36, [R11+0x2e00] ;  /* 0x002e00000b24783b */ /* 0x000e620000004200 */
[----:B------:R-:W-:-:S04]  /*23d0*/  IADD3 R64, R64, -0x1, RZ ;  /* 0xffffffff40407810 */ /* 0x000fc80007ffe0ff */
[----:B------:R-:W-:Y:S11]  /*23e0*/  ISETP.NE.U32.AND P0, PT, R64, RZ, PT ;  /* 0x000000ff4000720c */ /* 0x000ff60003f05070 */
[----:B------:R-:W-:Y:S07]  /*23f0*/  @!UPT UIADD3 URZ, URZ, URZ, URZ ;  /* 0x0000003f3f3ff290 */ /* 0x000fee000fffe03f */
[----:B0-----:R-:W-:Y:S01]  /*2400*/  HMMA.16816.F32.BF16 R32, R40, R48, R32 ;  /* 0x000000302820723c */ /* 0x001fe20000041820 */
[----:B------:R-:W-:Y:S01]  /*2410*/  IMAD.WIDE R30, R20, 0x2, R30 ;  /* 0x00000002141e7825 */ /* 0x000fe200078e021e */
[----:B------:R-:W-:-:S03]  /*2420*/  UIADD3 UR4, UR4, -0x80, URZ ;  /* 0xffffff8004047890 */ /* 0x000fc6000fffe03f */
[----:B------:R-:W-:-:S04]  /*2430*/  IMAD.WIDE R28, R20, 0x2, R28 ;  /* 0x00000002141c7825 */ /* 0x000fc800078e021c */
[----:B------:R-:W-:-:S04]  /*2440*/  IMAD.WIDE R22, R20, 0x2, R22 ;  /* 0x0000000214167825 */ /* 0x000fc800078e0216 */
[----:B------:R-:W-:-:S04]  /*2450*/  IMAD.WIDE R26, R20, 0x2, R26 ;  /* 0x00000002141a7825 */ /* 0x000fc800078e021a */
[----:B------:R-:W-:-:S04]  /*2460*/  IMAD.WIDE R24, R20, 0x2, R24 ;  /* 0x0000000214187825 */ /* 0x000fc800078e0218 */
[----:B------:R-:W-:-:S03]  /*2470*/  IMAD.WIDE R88, R20, 0x2, R88 ;  /* 0x0000000214587825 */ /* 0x000fc600078e0258 */
[----:B-1----:R-:W-:Y:S01]  /*2480*/  HMMA.16816.F32.BF16 R48, R36, R50, R32 ;  /* 0x000000322430723c */ /* 0x002fe20000041820 */
[----:B------:R-:W-:-:S04]  /*2490*/  IMAD.WIDE R86, R20, 0x2, R86 ;  /* 0x0000000214567825 */ /* 0x000fc800078e0256 */
[----:B------:R-:W-:-:S04]  /*24a0*/  IMAD.WIDE R82, R20, 0x2, R82 ;  /* 0x0000000214527825 */ /* 0x000fc800078e0252 */
[----:B------:R-:W-:Y:S02]  /*24b0*/  IMAD.MOV.U32 R34, RZ, RZ, R30 ;  /* 0x000000ffff227224 */ /* 0x000fe400078e001e */
[----:B------:R-:W-:Y:S02]  /*24c0*/  IMAD.MOV.U32 R35, RZ, RZ, R31 ;  /* 0x000000ffff237224 */ /* 0x000fe400078e001f */
[----:B------:R-:W-:-:S04]  /*24d0*/  IMAD.WIDE R80, R20, 0x2, R80 ;  /* 0x0000000214507825 */ /* 0x000fc800078e0250 */
[----:B------:R-:W-:-:S04]  /*24e0*/  IMAD.WIDE R78, R20, 0x2, R78 ;  /* 0x00000002144e7825 */ /* 0x000fc800078e024e */
[----:B------:R-:W-:-:S04]  /*24f0*/  IMAD.WIDE R76, R20, 0x2, R76 ;  /* 0x00000002144c7825 */ /* 0x000fc800078e024c */
[----:B------:R-:W-:-:S04]  /*2500*/  IMAD.WIDE R74, R20, 0x2, R74 ;  /* 0x00000002144a7825 */ /* 0x000fc800078e024a */
[----:B------:R-:W-:-:S04]  /*2510*/  IMAD.WIDE R72, R20, 0x2, R72 ;  /* 0x0000000214487825 */ /* 0x000fc800078e0248 */
[----:B------:R-:W-:-:S04]  /*2520*/  IMAD.WIDE R70, R20, 0x2, R70 ;  /* 0x0000000214467825 */ /* 0x000fc800078e0246 */
[----:B------:R-:W-:-:S04]  /*2530*/  IMAD.WIDE R68, R20, 0x2, R68 ;  /* 0x0000000214447825 */ /* 0x000fc800078e0244 */
[----:B------:R-:W-:-:S04]  /*2540*/  IMAD.WIDE R66, R20, 0x2, R66 ;  /* 0x0000000214427825 */ /* 0x000fc800078e0242 */
[----:B------:R-:W-:Y:S02]  /*2550*/  IMAD.MOV.U32 R30, RZ, RZ, R28 ;  /* 0x000000ffff1e7224 */ /* 0x000fe400078e001c */
[----:B------:R-:W-:Y:S02]  /*2560*/  IMAD.MOV.U32 R45, RZ, RZ, R29 ;  /* 0x000000ffff2d7224 */ /* 0x000fe400078e001d */
[----:B------:R-:W-:Y:S02]  /*2570*/  IMAD.MOV.U32 R43, RZ, RZ, R22 ;  /* 0x000000ffff2b7224 */ /* 0x000fe400078e0016 */
[----:B------:R-:W-:Y:S02]  /*2580*/  IMAD.MOV.U32 R44, RZ, RZ, R23 ;  /* 0x000000ffff2c7224 */ /* 0x000fe400078e0017 */
[----:B------:R-:W-:-:S04]  /*2590*/  IMAD.WIDE R84, R21, 0x2, R84 ;  /* 0x0000000215547825 */ /* 0x000fc800078e0254 */
[----:B------:R-:W-:Y:S02]  /*25a0*/  IMAD.MOV.U32 R36, RZ, RZ, R26 ;  /* 0x000000ffff247224 */ /* 0x000fe400078e001a */
[----:B------:R-:W-:Y:S02]  /*25b0*/  IMAD.MOV.U32 R37, RZ, RZ, R27 ;  /* 0x000000ffff257224 */ /* 0x000fe400078e001b */
[----:B------:R-:W-:Y:S02]  /*25c0*/  IMAD.MOV.U32 R31, RZ, RZ, R24 ;  /* 0x000000ffff1f7224 */ /* 0x000fe400078e0018 */
[----:B------:R-:W-:Y:S01]  /*25d0*/  IMAD.MOV.U32 R32, RZ, RZ, R25 ;  /* 0x000000ffff207224 */ /* 0x000fe200078e0019 */
[----:B------:R-:W-:Y:S05]  /*25e0*/  @P0 BRA `(.L_x_1) ;  /* 0xfffff50000000947 */ /* 0x000fea000383ffff */
[----:B------:R-:W-:Y:S02]  /*25f0*/  F2FP.BF16.PACK_AB R50, R51, R50 ;  /* 0x000000323332723e */ /* 0x000fe400000010ff */
[----:B------:R-:W-:Y:S02]  /*2600*/  F2FP.BF16.PACK_AB R48, R49, R48 ;  /* 0x000000303130723e */ /* 0x000fe400000010ff */
.L_x_0:
[----:B------:R-:W-:Y:S01]  /*2610*/  SHF.R.U32.HI R6, RZ, 0x5, R0 ;  /* 0x00000005ff067819 */ /* 0x000fe20000011600 */
[----:B------:R-:W-:Y:S01]  /*2620*/  BAR.SYNC.DEFER_BLOCKING 0x0 ;  /* 0x0000000000007b1d */ /* 0x000fe20000010000 */
[----:B------:R-:W-:Y:S01]  /*2630*/  LOP3.LUT R8, R3, 0x300, RZ, 0xc0, !PT ;  /* 0x0000030003087812 */ /* 0x000fe200078ec0ff */
[----:B------:R-:W-:Y:S01]  /*2640*/  IMAD.SHL.U32 R3, R0, 0x4, RZ ;  /* 0x0000000400037824 */ /* 0x000fe200078e00ff */
[----:B------:R-:W-:-:S02]  /*2650*/  LOP3.LUT R9, R6, 0x2, RZ, 0xc0, !PT ;  /* 0x0000000206097812 */ /* 0x000fc400078ec0ff */
[----:B------:R-:W-:Y:S02]  /*2660*/  PRMT R12, R48, 0x7632, R12 ;  /* 0x00007632300c7816 */ /* 0x000fe4000000000c */
[--C-:B------:R-:W-:Y:S02]  /*2670*/  LOP3.LUT R6, R9, 0x1c, R0.reuse, 0xf8, !PT ;  /* 0x0000001c09067812 */ /* 0x100fe400078ef800 */
[--C-:B------:R-:W-:Y:S02]  /*2680*/  LOP3.LUT R9, R8, 0x7c, R3.reuse, 0xf8, !PT ;  /* 0x0000007c08097812 */ /* 0x100fe400078ef803 */
[----:B------:R-:W-:Y:S01]  /*2690*/  LOP3.LUT R6, R6, 0x80, R3, 0xf8, !PT ;  /* 0x0000008006067812 */ /* 0x000fe200078ef803 */
[----:B------:R-:W-:Y:S01]  /*26a0*/  IMAD R3, R4, c[0x0][0x194], RZ ;  /* 0x0000650004037a24 */ /* 0x000fe200078e02ff */
[----:B------:R-:W-:Y:S02]  /*26b0*/  LOP3.LUT R11, R9, 0xe0, R0, 0x78, !PT ;  /* 0x000000e0090b7812 */ /* 0x000fe400078e7800 */
[----:B------:R-:W-:-:S02]  /*26c0*/  LOP3.LUT R6, R6, R5, RZ, 0xfc, !PT ;  /* 0x0000000506067212 */ /* 0x000fc400078efcff */
[----:B------:R-:W-:Y:S02]  /*26d0*/  PRMT R13, R50, 0x7632, R13 ;  /* 0x00007632320d7816 */ /* 0x000fe4000000000d */
[C---:B------:R-:W-:Y:S02]  /*26e0*/  LOP3.LUT R8, R6.reuse, 0x40, RZ, 0x3c, !PT ;  /* 0x0000004006087812 */ /* 0x040fe400078e3cff */
[C---:B------:R-:W-:Y:S02]  /*26f0*/  LOP3.LUT R9, R6.reuse, 0x20, RZ, 0x3c, !PT ;  /* 0x0000002006097812 */ /* 0x040fe400078e3cff */
[----:B------:R-:W-:Y:S01]  /*2700*/  LOP3.LUT R10, R6, 0x60, RZ, 0x3c, !PT ;  /* 0x00000060060a7812 */ /* 0x000fe200078e3cff */
[----:B------:R0:W-:Y:S01]  /*2710*/  STS.U16 [R6], R48 ;  /* 0x0000003006007388 */ /* 0x0001e20000000400 */
[C---:B------:R-:W-:Y:S02]  /*2720*/  LOP3.LUT R0, R7.reuse, R2, RZ, 0xfc, !PT ;  /* 0x0000000207007212 */ /* 0x040fe400078efcff */
[----:B------:R-:W-:Y:S01]  /*2730*/  ISETP.GE.AND P0, PT, R4, c[0x0][0x178], PT ;  /* 0x00005e0004007a0c */ /* 0x000fe20003f06270 */
[----:B------:R-:W-:Y:S01]  /*2740*/  STS.U16 [R8+0x200], R12 ;  /* 0x0002000c08007388 */ /* 0x000fe20000000400 */
[----:B------:R-:W-:Y:S01]  /*2750*/  LOP3.LUT R7, R7, 0x10, R2, 0xfe, !PT ;  /* 0x0000001007077812 */ /* 0x000fe200078efe02 */
[C---:B------:R-:W-:Y:S01]  /*2760*/  IMAD R5, R0.reuse, c[0x0][0x198], RZ ;  /* 0x0000660000057a24 */ /* 0x040fe200078e02ff */
[----:B------:R-:W-:Y:S01]  /*2770*/  LEA R4, P2, R3, c[0x0][0x170], 0x1 ;  /* 0x00005c0003047a11 */ /* 0x000fe200078408ff */
[----:B------:R-:W-:Y:S01]  /*2780*/  STS.U16 [R9+0x100], R50 ;  /* 0x0001003209007388 */ /* 0x000fe20000000400 */
[----:B------:R-:W-:Y:S01]  /*2790*/  ISETP.LT.AND P1, PT, R0, c[0x0][0x17c], !P0 ;  /* 0x00005f0000007a0c */ /* 0x000fe20004721270 */
[C---:B------:R-:W-:Y:S01]  /*27a0*/  IMAD R0, R7.reuse, c[0x0][0x198], RZ ;  /* 0x0000660007007a24 */ /* 0x040fe200078e02ff */
[----:B------:R-:W-:Y:S01]  /*27b0*/  ISETP.LT.AND P0, PT, R7, c[0x0][0x17c], !P0 ;  /* 0x00005f0007007a0c */ /* 0x000fe20004701270 */
[----:B------:R-:W-:Y:S01]  /*27c0*/  STS.U16 [R10+0x300], R13 ;  /* 0x0003000d0a007388 */ /* 0x000fe20000000400 */
[----:B0-----:R-:W-:-:S03]  /*27d0*/  LEA.HI.X.SX32 R6, R3, c[0x0][0x174], 0x1, P2 ;  /* 0x00005d0003067a11 */ /* 0x001fc600010f0eff */
[----:B------:R-:W-:Y:S01]  /*27e0*/  BAR.SYNC.DEFER_BLOCKING 0x0 ;  /* 0x0000000000007b1d */ /* 0x000fe20000010000 */
[CC--:B------:R-:W-:Y:S02]  /*27f0*/  LEA R2, P2, R5.reuse, R4.reuse, 0x1 ;  /* 0x0000000405027211 */ /* 0x0c0fe400078408ff */
[C---:B------:R-:W-:Y:S02]  /*2800*/  LEA R4, P3, R0.reuse, R4, 0x1 ;  /* 0x0000000400047211 */ /* 0x040fe400078608ff */
[-C--:B------:R-:W-:Y:S02]  /*2810*/  LEA.HI.X.SX32 R3, R5, R6.reuse, 0x1, P2 ;  /* 0x0000000605037211 */ /* 0x080fe400010f0eff */
[----:B------:R-:W-:Y:S01]  /*2820*/  LEA.HI.X.SX32 R5, R0, R6, 0x1, P3 ;  /* 0x0000000600057211 */ /* 0x000fe200018f0eff */
[----:B------:R-:W0:Y:S04]  /*2830*/  LDS R11, [R11] ;  /* 0x000000000b0b7984 */ /* 0x000e280000000800 */
[----:B0-----:R0:W-:Y:S01]  /*2840*/  @P1 STG.E.U16 [R2.64], R11 ;  /* 0x0000000b02001986 */ /* 0x0011e2000c101506 */
[----:B------:R-:W-:Y:S05]  /*2850*/  @!P0 EXIT ;  /* 0x000000000000894d */ /* 0x000fea0003800000 */
[----:B0-----:R-:W-:-:S05]  /*2860*/  PRMT R2, R11, 0x7632, R2 ;  /* 0x000076320b027816 */ /* 0x001fca0000000002 */
[----:B------:R-:W-:Y:S01]  /*2870*/  STG.E.U16 [R4.64], R2 ;  /* 0x0000000204007986 */ /* 0x000fe2000c101506 */
[----:B------:R-:W-:Y:S05]  /*2880*/  EXIT ;  /* 0x000000000000794d */ /* 0x000fea0003800000 */
.L_x_2:
[----:B------:R-:W-:-:S00]  /*2890*/  BRA `(.L_x_2) ;  /* 0xfffffff000007947 */ /* 0x000fc0000383ffff */
[----:B------:R-:W-:-:S00]  /*28a0*/  NOP ;  /* 0x0000000000007918 */ /* 0x000fc00000000000 */
        /* <DEDUP_REMOVED lines=13> */
.L_x_3:


//--------------------- .nv.shared.matmul_kernel  --------------------------
	.section	.nv.shared.matmul_kernel,"aw",@nobits
	.sectionflags	@""
	.align	16
